//
// Generated by NVIDIA NVVM Compiler
//
// Compiler Build ID: CL-36424714
// Cuda compilation tools, release 13.0, V13.0.88
// Based on NVVM 20.0.0
//

.version 9.0
.target sm_100
.address_size 64

	// .globl	_Z12forward_passiiiPfS_S_S_
.global .align 4 .b8 precalc_xorwow_matrix[102400];
.global .align 4 .b8 precalc_xorwow_offset_matrix[102400];
.global .align 4 .b8 mrg32k3aM1[2304];
.global .align 4 .b8 mrg32k3aM2[2304];
.global .align 4 .b8 mrg32k3aM1SubSeq[2016];
.global .align 4 .b8 mrg32k3aM2SubSeq[2016];
.global .align 4 .b8 mrg32k3aM1Seq[2304];
.global .align 4 .b8 mrg32k3aM2Seq[2304];
.const .align 8 .b8 __cr_lgamma_table[72];

.visible .entry _Z12forward_passiiiPfS_S_S_(
	.param .u32 _Z12forward_passiiiPfS_S_S__param_0,
	.param .u32 _Z12forward_passiiiPfS_S_S__param_1,
	.param .u32 _Z12forward_passiiiPfS_S_S__param_2,
	.param .u64 .ptr .align 1 _Z12forward_passiiiPfS_S_S__param_3,
	.param .u64 .ptr .align 1 _Z12forward_passiiiPfS_S_S__param_4,
	.param .u64 .ptr .align 1 _Z12forward_passiiiPfS_S_S__param_5,
	.param .u64 .ptr .align 1 _Z12forward_passiiiPfS_S_S__param_6
)
{
	.reg .pred 	%p<13>;
	.reg .b32 	%r<41>;
	.reg .b32 	%f<55>;
	.reg .b64 	%rd<57>;

	ld.param.u32 	%r20, [_Z12forward_passiiiPfS_S_S__param_0];
	ld.param.u32 	%r18, [_Z12forward_passiiiPfS_S_S__param_1];
	ld.param.u32 	%r19, [_Z12forward_passiiiPfS_S_S__param_2];
	ld.param.u64 	%rd9, [_Z12forward_passiiiPfS_S_S__param_3];
	ld.param.u64 	%rd7, [_Z12forward_passiiiPfS_S_S__param_4];
	ld.param.u64 	%rd10, [_Z12forward_passiiiPfS_S_S__param_5];
	ld.param.u64 	%rd8, [_Z12forward_passiiiPfS_S_S__param_6];
	cvta.to.global.u64 	%rd1, %rd9;
	cvta.to.global.u64 	%rd2, %rd10;
	mov.u32 	%r21, %ctaid.x;
	mov.u32 	%r22, %ntid.x;
	mov.u32 	%r23, %tid.x;
	mad.lo.s32 	%r1, %r21, %r22, %r23;
	mov.u32 	%r24, %ctaid.y;
	mov.u32 	%r25, %ntid.y;
	mov.u32 	%r26, %tid.y;
	mad.lo.s32 	%r2, %r24, %r25, %r26;
	setp.ge.s32 	%p1, %r2, %r20;
	setp.ge.s32 	%p2, %r1, %r19;
	or.pred  	%p3, %p1, %p2;
	@%p3 bra 	$L__BB0_13;
	cvta.to.global.u64 	%rd11, %rd8;
	cvta.to.global.u64 	%rd12, %rd7;
	mad.lo.s32 	%r27, %r19, %r2, %r1;
	mul.wide.s32 	%rd13, %r1, 4;
	add.s64 	%rd14, %rd12, %rd13;
	ld.global.f32 	%f52, [%rd14];
	mul.wide.s32 	%rd15, %r27, 4;
	add.s64 	%rd3, %rd11, %rd15;
	st.global.f32 	[%rd3], %f52;
	setp.lt.s32 	%p4, %r18, 1;
	@%p4 bra 	$L__BB0_13;
	mul.lo.s32 	%r3, %r18, %r2;
	and.b32  	%r4, %r18, 7;
	setp.lt.u32 	%p5, %r18, 8;
	mov.b32 	%r39, 0;
	@%p5 bra 	$L__BB0_5;
	and.b32  	%r39, %r18, 2147483640;
	neg.s32 	%r37, %r39;
	shl.b32 	%r7, %r19, 3;
	mul.wide.u32 	%rd16, %r3, 4;
	add.s64 	%rd17, %rd16, %rd2;
	add.s64 	%rd56, %rd17, 16;
	mul.wide.s32 	%rd20, %r19, 4;
	mov.u32 	%r36, %r1;
$L__BB0_4:
	.pragma "nounroll";
	ld.global.f32 	%f9, [%rd56+-16];
	mul.wide.s32 	%rd18, %r36, 4;
	add.s64 	%rd19, %rd1, %rd18;
	ld.global.f32 	%f10, [%rd19];
	fma.rn.f32 	%f11, %f9, %f10, %f52;
	st.global.f32 	[%rd3], %f11;
	ld.global.f32 	%f12, [%rd56+-12];
	add.s64 	%rd21, %rd19, %rd20;
	ld.global.f32 	%f13, [%rd21];
	fma.rn.f32 	%f14, %f12, %f13, %f11;
	st.global.f32 	[%rd3], %f14;
	ld.global.f32 	%f15, [%rd56+-8];
	add.s64 	%rd22, %rd21, %rd20;
	ld.global.f32 	%f16, [%rd22];
	fma.rn.f32 	%f17, %f15, %f16, %f14;
	st.global.f32 	[%rd3], %f17;
	ld.global.f32 	%f18, [%rd56+-4];
	add.s64 	%rd23, %rd22, %rd20;
	ld.global.f32 	%f19, [%rd23];
	fma.rn.f32 	%f20, %f18, %f19, %f17;
	st.global.f32 	[%rd3], %f20;
	ld.global.f32 	%f21, [%rd56];
	add.s64 	%rd24, %rd23, %rd20;
	ld.global.f32 	%f22, [%rd24];
	fma.rn.f32 	%f23, %f21, %f22, %f20;
	st.global.f32 	[%rd3], %f23;
	ld.global.f32 	%f24, [%rd56+4];
	add.s64 	%rd25, %rd24, %rd20;
	ld.global.f32 	%f25, [%rd25];
	fma.rn.f32 	%f26, %f24, %f25, %f23;
	st.global.f32 	[%rd3], %f26;
	ld.global.f32 	%f27, [%rd56+8];
	add.s64 	%rd26, %rd25, %rd20;
	ld.global.f32 	%f28, [%rd26];
	fma.rn.f32 	%f29, %f27, %f28, %f26;
	st.global.f32 	[%rd3], %f29;
	ld.global.f32 	%f30, [%rd56+12];
	add.s64 	%rd27, %rd26, %rd20;
	ld.global.f32 	%f31, [%rd27];
	fma.rn.f32 	%f52, %f30, %f31, %f29;
	st.global.f32 	[%rd3], %f52;
	add.s32 	%r37, %r37, 8;
	add.s32 	%r36, %r36, %r7;
	add.s64 	%rd56, %rd56, 32;
	setp.ne.s32 	%p6, %r37, 0;
	@%p6 bra 	$L__BB0_4;
$L__BB0_5:
	setp.eq.s32 	%p7, %r4, 0;
	@%p7 bra 	$L__BB0_13;
	and.b32  	%r13, %r18, 3;
	setp.lt.u32 	%p8, %r4, 4;
	@%p8 bra 	$L__BB0_8;
	add.s32 	%r29, %r39, %r3;
	mul.wide.u32 	%rd28, %r29, 4;
	add.s64 	%rd29, %rd2, %rd28;
	ld.global.f32 	%f32, [%rd29];
	mad.lo.s32 	%r30, %r39, %r19, %r1;
	mul.wide.s32 	%rd30, %r30, 4;
	add.s64 	%rd31, %rd1, %rd30;
	ld.global.f32 	%f33, [%rd31];
	fma.rn.f32 	%f34, %f32, %f33, %f52;
	st.global.f32 	[%rd3], %f34;
	cvt.u64.u32 	%rd32, %r3;
	cvt.u64.u32 	%rd33, %r39;
	add.s64 	%rd34, %rd33, %rd32;
	shl.b64 	%rd35, %rd34, 2;
	add.s64 	%rd36, %rd2, %rd35;
	ld.global.f32 	%f35, [%rd36+4];
	mul.wide.s32 	%rd37, %r19, 4;
	add.s64 	%rd38, %rd31, %rd37;
	ld.global.f32 	%f36, [%rd38];
	fma.rn.f32 	%f37, %f35, %f36, %f34;
	st.global.f32 	[%rd3], %f37;
	ld.global.f32 	%f38, [%rd36+8];
	add.s64 	%rd39, %rd38, %rd37;
	ld.global.f32 	%f39, [%rd39];
	fma.rn.f32 	%f40, %f38, %f39, %f37;
	st.global.f32 	[%rd3], %f40;
	ld.global.f32 	%f41, [%rd36+12];
	add.s64 	%rd40, %rd39, %rd37;
	ld.global.f32 	%f42, [%rd40];
	fma.rn.f32 	%f52, %f41, %f42, %f40;
	st.global.f32 	[%rd3], %f52;
	add.s32 	%r39, %r39, 4;
$L__BB0_8:
	setp.eq.s32 	%p9, %r13, 0;
	@%p9 bra 	$L__BB0_13;
	setp.eq.s32 	%p10, %r13, 1;
	@%p10 bra 	$L__BB0_11;
	add.s32 	%r31, %r39, %r3;
	mul.wide.u32 	%rd41, %r31, 4;
	add.s64 	%rd42, %rd2, %rd41;
	ld.global.f32 	%f43, [%rd42];
	mad.lo.s32 	%r32, %r39, %r19, %r1;
	mul.wide.s32 	%rd43, %r32, 4;
	add.s64 	%rd44, %rd1, %rd43;
	ld.global.f32 	%f44, [%rd44];
	fma.rn.f32 	%f45, %f43, %f44, %f52;
	st.global.f32 	[%rd3], %f45;
	cvt.u64.u32 	%rd45, %r3;
	cvt.u64.u32 	%rd46, %r39;
	add.s64 	%rd47, %rd46, %rd45;
	shl.b64 	%rd48, %rd47, 2;
	add.s64 	%rd49, %rd2, %rd48;
	ld.global.f32 	%f46, [%rd49+4];
	mul.wide.s32 	%rd50, %r19, 4;
	add.s64 	%rd51, %rd44, %rd50;
	ld.global.f32 	%f47, [%rd51];
	fma.rn.f32 	%f52, %f46, %f47, %f45;
	st.global.f32 	[%rd3], %f52;
	add.s32 	%r39, %r39, 2;
$L__BB0_11:
	and.b32  	%r33, %r18, 1;
	setp.eq.b32 	%p11, %r33, 1;
	not.pred 	%p12, %p11;
	@%p12 bra 	$L__BB0_13;
	add.s32 	%r34, %r39, %r3;
	mul.wide.u32 	%rd52, %r34, 4;
	add.s64 	%rd53, %rd2, %rd52;
	ld.global.f32 	%f48, [%rd53];
	mad.lo.s32 	%r35, %r39, %r19, %r1;
	mul.wide.s32 	%rd54, %r35, 4;
	add.s64 	%rd55, %rd1, %rd54;
	ld.global.f32 	%f49, [%rd55];
	fma.rn.f32 	%f50, %f48, %f49, %f52;
	st.global.f32 	[%rd3], %f50;
$L__BB0_13:
	ret;

}
	// .globl	_Z13backward_passiiiPfS_S_S_
.visible .entry _Z13backward_passiiiPfS_S_S_(
	.param .u32 _Z13backward_passiiiPfS_S_S__param_0,
	.param .u32 _Z13backward_passiiiPfS_S_S__param_1,
	.param .u32 _Z13backward_passiiiPfS_S_S__param_2,
	.param .u64 .ptr .align 1 _Z13backward_passiiiPfS_S_S__param_3,
	.param .u64 .ptr .align 1 _Z13backward_passiiiPfS_S_S__param_4,
	.param .u64 .ptr .align 1 _Z13backward_passiiiPfS_S_S__param_5,
	.param .u64 .ptr .align 1 _Z13backward_passiiiPfS_S_S__param_6
)
{
	.reg .pred 	%p<13>;
	.reg .b32 	%r<42>;
	.reg .b32 	%f<56>;
	.reg .b64 	%rd<53>;

	ld.param.u32 	%r20, [_Z13backward_passiiiPfS_S_S__param_0];
	ld.param.u32 	%r18, [_Z13backward_passiiiPfS_S_S__param_1];
	ld.param.u32 	%r19, [_Z13backward_passiiiPfS_S_S__param_2];
	ld.param.u64 	%rd8, [_Z13backward_passiiiPfS_S_S__param_3];
	ld.param.u64 	%rd9, [_Z13backward_passiiiPfS_S_S__param_5];
	ld.param.u64 	%rd7, [_Z13backward_passiiiPfS_S_S__param_6];
	cvta.to.global.u64 	%rd1, %rd8;
	cvta.to.global.u64 	%rd2, %rd9;
	mov.u32 	%r21, %ctaid.x;
	mov.u32 	%r22, %ntid.x;
	mov.u32 	%r23, %tid.x;
	mad.lo.s32 	%r1, %r21, %r22, %r23;
	mov.u32 	%r24, %ctaid.y;
	mov.u32 	%r25, %ntid.y;
	mov.u32 	%r26, %tid.y;
	mad.lo.s32 	%r2, %r24, %r25, %r26;
	setp.ge.s32 	%p1, %r2, %r20;
	setp.ge.s32 	%p2, %r1, %r19;
	or.pred  	%p3, %p1, %p2;
	@%p3 bra 	$L__BB1_13;
	cvta.to.global.u64 	%rd10, %rd7;
	mad.lo.s32 	%r27, %r19, %r2, %r1;
	mul.wide.s32 	%rd11, %r27, 4;
	add.s64 	%rd3, %rd10, %rd11;
	mov.b32 	%r28, 0;
	st.global.u32 	[%rd3], %r28;
	setp.lt.s32 	%p4, %r18, 1;
	@%p4 bra 	$L__BB1_13;
	mul.lo.s32 	%r3, %r18, %r2;
	and.b32  	%r4, %r18, 7;
	setp.lt.u32 	%p5, %r18, 8;
	mov.b32 	%r40, 0;
	mov.f32 	%f53, 0f00000000;
	@%p5 bra 	$L__BB1_5;
	and.b32  	%r40, %r18, 2147483640;
	neg.s32 	%r38, %r40;
	shl.b32 	%r7, %r19, 3;
	mul.wide.u32 	%rd12, %r3, 4;
	add.s64 	%rd13, %rd12, %rd2;
	add.s64 	%rd52, %rd13, 16;
	mov.f32 	%f53, 0f00000000;
	mul.wide.s32 	%rd16, %r19, 4;
	mov.u32 	%r37, %r1;
$L__BB1_4:
	.pragma "nounroll";
	ld.global.f32 	%f10, [%rd52+-16];
	mul.wide.s32 	%rd14, %r37, 4;
	add.s64 	%rd15, %rd1, %rd14;
	ld.global.f32 	%f11, [%rd15];
	fma.rn.f32 	%f12, %f10, %f11, %f53;
	st.global.f32 	[%rd3], %f12;
	ld.global.f32 	%f13, [%rd52+-12];
	add.s64 	%rd17, %rd15, %rd16;
	ld.global.f32 	%f14, [%rd17];
	fma.rn.f32 	%f15, %f13, %f14, %f12;
	st.global.f32 	[%rd3], %f15;
	ld.global.f32 	%f16, [%rd52+-8];
	add.s64 	%rd18, %rd17, %rd16;
	ld.global.f32 	%f17, [%rd18];
	fma.rn.f32 	%f18, %f16, %f17, %f15;
	st.global.f32 	[%rd3], %f18;
	ld.global.f32 	%f19, [%rd52+-4];
	add.s64 	%rd19, %rd18, %rd16;
	ld.global.f32 	%f20, [%rd19];
	fma.rn.f32 	%f21, %f19, %f20, %f18;
	st.global.f32 	[%rd3], %f21;
	ld.global.f32 	%f22, [%rd52];
	add.s64 	%rd20, %rd19, %rd16;
	ld.global.f32 	%f23, [%rd20];
	fma.rn.f32 	%f24, %f22, %f23, %f21;
	st.global.f32 	[%rd3], %f24;
	ld.global.f32 	%f25, [%rd52+4];
	add.s64 	%rd21, %rd20, %rd16;
	ld.global.f32 	%f26, [%rd21];
	fma.rn.f32 	%f27, %f25, %f26, %f24;
	st.global.f32 	[%rd3], %f27;
	ld.global.f32 	%f28, [%rd52+8];
	add.s64 	%rd22, %rd21, %rd16;
	ld.global.f32 	%f29, [%rd22];
	fma.rn.f32 	%f30, %f28, %f29, %f27;
	st.global.f32 	[%rd3], %f30;
	ld.global.f32 	%f31, [%rd52+12];
	add.s64 	%rd23, %rd22, %rd16;
	ld.global.f32 	%f32, [%rd23];
	fma.rn.f32 	%f53, %f31, %f32, %f30;
	st.global.f32 	[%rd3], %f53;
	add.s32 	%r38, %r38, 8;
	add.s32 	%r37, %r37, %r7;
	add.s64 	%rd52, %rd52, 32;
	setp.ne.s32 	%p6, %r38, 0;
	@%p6 bra 	$L__BB1_4;
$L__BB1_5:
	setp.eq.s32 	%p7, %r4, 0;
	@%p7 bra 	$L__BB1_13;
	and.b32  	%r13, %r18, 3;
	setp.lt.u32 	%p8, %r4, 4;
	@%p8 bra 	$L__BB1_8;
	add.s32 	%r30, %r40, %r3;
	mul.wide.u32 	%rd24, %r30, 4;
	add.s64 	%rd25, %rd2, %rd24;
	ld.global.f32 	%f33, [%rd25];
	mad.lo.s32 	%r31, %r40, %r19, %r1;
	mul.wide.s32 	%rd26, %r31, 4;
	add.s64 	%rd27, %rd1, %rd26;
	ld.global.f32 	%f34, [%rd27];
	fma.rn.f32 	%f35, %f33, %f34, %f53;
	st.global.f32 	[%rd3], %f35;
	cvt.u64.u32 	%rd28, %r3;
	cvt.u64.u32 	%rd29, %r40;
	add.s64 	%rd30, %rd29, %rd28;
	shl.b64 	%rd31, %rd30, 2;
	add.s64 	%rd32, %rd2, %rd31;
	ld.global.f32 	%f36, [%rd32+4];
	mul.wide.s32 	%rd33, %r19, 4;
	add.s64 	%rd34, %rd27, %rd33;
	ld.global.f32 	%f37, [%rd34];
	fma.rn.f32 	%f38, %f36, %f37, %f35;
	st.global.f32 	[%rd3], %f38;
	ld.global.f32 	%f39, [%rd32+8];
	add.s64 	%rd35, %rd34, %rd33;
	ld.global.f32 	%f40, [%rd35];
	fma.rn.f32 	%f41, %f39, %f40, %f38;
	st.global.f32 	[%rd3], %f41;
	ld.global.f32 	%f42, [%rd32+12];
	add.s64 	%rd36, %rd35, %rd33;
	ld.global.f32 	%f43, [%rd36];
	fma.rn.f32 	%f53, %f42, %f43, %f41;
	st.global.f32 	[%rd3], %f53;
	add.s32 	%r40, %r40, 4;
$L__BB1_8:
	setp.eq.s32 	%p9, %r13, 0;
	@%p9 bra 	$L__BB1_13;
	setp.eq.s32 	%p10, %r13, 1;
	@%p10 bra 	$L__BB1_11;
	add.s32 	%r32, %r40, %r3;
	mul.wide.u32 	%rd37, %r32, 4;
	add.s64 	%rd38, %rd2, %rd37;
	ld.global.f32 	%f44, [%rd38];
	mad.lo.s32 	%r33, %r40, %r19, %r1;
	mul.wide.s32 	%rd39, %r33, 4;
	add.s64 	%rd40, %rd1, %rd39;
	ld.global.f32 	%f45, [%rd40];
	fma.rn.f32 	%f46, %f44, %f45, %f53;
	st.global.f32 	[%rd3], %f46;
	cvt.u64.u32 	%rd41, %r3;
	cvt.u64.u32 	%rd42, %r40;
	add.s64 	%rd43, %rd42, %rd41;
	shl.b64 	%rd44, %rd43, 2;
	add.s64 	%rd45, %rd2, %rd44;
	ld.global.f32 	%f47, [%rd45+4];
	mul.wide.s32 	%rd46, %r19, 4;
	add.s64 	%rd47, %rd40, %rd46;
	ld.global.f32 	%f48, [%rd47];
	fma.rn.f32 	%f53, %f47, %f48, %f46;
	st.global.f32 	[%rd3], %f53;
	add.s32 	%r40, %r40, 2;
$L__BB1_11:
	and.b32  	%r34, %r18, 1;
	setp.eq.b32 	%p11, %r34, 1;
	not.pred 	%p12, %p11;
	@%p12 bra 	$L__BB1_13;
	add.s32 	%r35, %r40, %r3;
	mul.wide.u32 	%rd48, %r35, 4;
	add.s64 	%rd49, %rd2, %rd48;
	ld.global.f32 	%f49, [%rd49];
	mad.lo.s32 	%r36, %r40, %r19, %r1;
	mul.wide.s32 	%rd50, %r36, 4;
	add.s64 	%rd51, %rd1, %rd50;
	ld.global.f32 	%f50, [%rd51];
	fma.rn.f32 	%f51, %f49, %f50, %f53;
	st.global.f32 	[%rd3], %f51;
$L__BB1_13:
	ret;

}
	// .globl	_Z12update_layeriiifPfS_S_S_
.visible .entry _Z12update_layeriiifPfS_S_S_(
	.param .u32 _Z12update_layeriiifPfS_S_S__param_0,
	.param .u32 _Z12update_layeriiifPfS_S_S__param_1,
	.param .u32 _Z12update_layeriiifPfS_S_S__param_2,
	.param .f32 _Z12update_layeriiifPfS_S_S__param_3,
	.param .u64 .ptr .align 1 _Z12update_layeriiifPfS_S_S__param_4,
	.param .u64 .ptr .align 1 _Z12update_layeriiifPfS_S_S__param_5,
	.param .u64 .ptr .align 1 _Z12update_layeriiifPfS_S_S__param_6,
	.param .u64 .ptr .align 1 _Z12update_layeriiifPfS_S_S__param_7
)
{
	.reg .pred 	%p<13>;
	.reg .b32 	%r<44>;
	.reg .b32 	%f<109>;
	.reg .b64 	%rd<58>;

	ld.param.u32 	%r20, [_Z12update_layeriiifPfS_S_S__param_0];
	ld.param.u32 	%r21, [_Z12update_layeriiifPfS_S_S__param_1];
	ld.param.u32 	%r22, [_Z12update_layeriiifPfS_S_S__param_2];
	ld.param.f32 	%f25, [_Z12update_layeriiifPfS_S_S__param_3];
	ld.param.u64 	%rd4, [_Z12update_layeriiifPfS_S_S__param_5];
	ld.param.u64 	%rd5, [_Z12update_layeriiifPfS_S_S__param_6];
	ld.param.u64 	%rd6, [_Z12update_layeriiifPfS_S_S__param_7];
	cvta.to.global.u64 	%rd1, %rd6;
	cvta.to.global.u64 	%rd2, %rd5;
	mov.u32 	%r23, %ctaid.x;
	mov.u32 	%r24, %ntid.x;
	mov.u32 	%r25, %tid.x;
	mad.lo.s32 	%r1, %r23, %r24, %r25;
	mov.u32 	%r26, %ctaid.y;
	mov.u32 	%r27, %ntid.y;
	mov.u32 	%r28, %tid.y;
	mad.lo.s32 	%r2, %r26, %r27, %r28;
	setp.ge.s32 	%p1, %r2, %r21;
	setp.ge.s32 	%p2, %r1, %r20;
	or.pred  	%p3, %p2, %p1;
	@%p3 bra 	$L__BB2_14;
	setp.lt.s32 	%p4, %r22, 1;
	mov.f32 	%f107, 0f00000000;
	mov.f32 	%f108, %f107;
	@%p4 bra 	$L__BB2_13;
	and.b32  	%r3, %r22, 7;
	setp.lt.u32 	%p5, %r22, 8;
	mov.f32 	%f108, 0f00000000;
	mov.b32 	%r42, 0;
	mov.f32 	%f107, %f108;
	@%p5 bra 	$L__BB2_5;
	and.b32  	%r42, %r22, 2147483640;
	neg.s32 	%r40, %r42;
	shl.b32 	%r6, %r20, 3;
	shl.b32 	%r7, %r21, 3;
	mov.f32 	%f108, 0f00000000;
	mul.wide.s32 	%rd11, %r21, 4;
	mul.wide.s32 	%rd13, %r20, 4;
	mov.u32 	%r38, %r2;
	mov.u32 	%r39, %r1;
$L__BB2_4:
	.pragma "nounroll";
	mul.wide.s32 	%rd7, %r38, 4;
	add.s64 	%rd8, %rd2, %rd7;
	ld.global.f32 	%f30, [%rd8];
	mul.wide.s32 	%rd9, %r39, 4;
	add.s64 	%rd10, %rd1, %rd9;
	ld.global.f32 	%f31, [%rd10];
	fma.rn.f32 	%f32, %f30, %f31, %f107;
	add.f32 	%f33, %f108, %f31;
	add.s64 	%rd12, %rd8, %rd11;
	ld.global.f32 	%f34, [%rd12];
	add.s64 	%rd14, %rd10, %rd13;
	ld.global.f32 	%f35, [%rd14];
	fma.rn.f32 	%f36, %f34, %f35, %f32;
	add.f32 	%f37, %f33, %f35;
	add.s64 	%rd15, %rd12, %rd11;
	ld.global.f32 	%f38, [%rd15];
	add.s64 	%rd16, %rd14, %rd13;
	ld.global.f32 	%f39, [%rd16];
	fma.rn.f32 	%f40, %f38, %f39, %f36;
	add.f32 	%f41, %f37, %f39;
	add.s64 	%rd17, %rd15, %rd11;
	ld.global.f32 	%f42, [%rd17];
	add.s64 	%rd18, %rd16, %rd13;
	ld.global.f32 	%f43, [%rd18];
	fma.rn.f32 	%f44, %f42, %f43, %f40;
	add.f32 	%f45, %f41, %f43;
	add.s64 	%rd19, %rd17, %rd11;
	ld.global.f32 	%f46, [%rd19];
	add.s64 	%rd20, %rd18, %rd13;
	ld.global.f32 	%f47, [%rd20];
	fma.rn.f32 	%f48, %f46, %f47, %f44;
	add.f32 	%f49, %f45, %f47;
	add.s64 	%rd21, %rd19, %rd11;
	ld.global.f32 	%f50, [%rd21];
	add.s64 	%rd22, %rd20, %rd13;
	ld.global.f32 	%f51, [%rd22];
	fma.rn.f32 	%f52, %f50, %f51, %f48;
	add.f32 	%f53, %f49, %f51;
	add.s64 	%rd23, %rd21, %rd11;
	ld.global.f32 	%f54, [%rd23];
	add.s64 	%rd24, %rd22, %rd13;
	ld.global.f32 	%f55, [%rd24];
	fma.rn.f32 	%f56, %f54, %f55, %f52;
	add.f32 	%f57, %f53, %f55;
	add.s64 	%rd25, %rd23, %rd11;
	ld.global.f32 	%f58, [%rd25];
	add.s64 	%rd26, %rd24, %rd13;
	ld.global.f32 	%f59, [%rd26];
	fma.rn.f32 	%f107, %f58, %f59, %f56;
	add.f32 	%f108, %f57, %f59;
	add.s32 	%r40, %r40, 8;
	add.s32 	%r39, %r39, %r6;
	add.s32 	%r38, %r38, %r7;
	setp.ne.s32 	%p6, %r40, 0;
	@%p6 bra 	$L__BB2_4;
$L__BB2_5:
	setp.eq.s32 	%p7, %r3, 0;
	@%p7 bra 	$L__BB2_13;
	and.b32  	%r15, %r22, 3;
	setp.lt.u32 	%p8, %r3, 4;
	@%p8 bra 	$L__BB2_8;
	mad.lo.s32 	%r30, %r42, %r21, %r2;
	mul.wide.s32 	%rd27, %r30, 4;
	add.s64 	%rd28, %rd2, %rd27;
	ld.global.f32 	%f61, [%rd28];
	mad.lo.s32 	%r31, %r42, %r20, %r1;
	mul.wide.s32 	%rd29, %r31, 4;
	add.s64 	%rd30, %rd1, %rd29;
	ld.global.f32 	%f62, [%rd30];
	fma.rn.f32 	%f63, %f61, %f62, %f107;
	add.f32 	%f64, %f108, %f62;
	mul.wide.s32 	%rd31, %r21, 4;
	add.s64 	%rd32, %rd28, %rd31;
	ld.global.f32 	%f65, [%rd32];
	mul.wide.s32 	%rd33, %r20, 4;
	add.s64 	%rd34, %rd30, %rd33;
	ld.global.f32 	%f66, [%rd34];
	fma.rn.f32 	%f67, %f65, %f66, %f63;
	add.f32 	%f68, %f64, %f66;
	add.s64 	%rd35, %rd32, %rd31;
	ld.global.f32 	%f69, [%rd35];
	add.s64 	%rd36, %rd34, %rd33;
	ld.global.f32 	%f70, [%rd36];
	fma.rn.f32 	%f71, %f69, %f70, %f67;
	add.f32 	%f72, %f68, %f70;
	add.s64 	%rd37, %rd35, %rd31;
	ld.global.f32 	%f73, [%rd37];
	add.s64 	%rd38, %rd36, %rd33;
	ld.global.f32 	%f74, [%rd38];
	fma.rn.f32 	%f107, %f73, %f74, %f71;
	add.f32 	%f108, %f72, %f74;
	add.s32 	%r42, %r42, 4;
$L__BB2_8:
	setp.eq.s32 	%p9, %r15, 0;
	@%p9 bra 	$L__BB2_13;
	setp.eq.s32 	%p10, %r15, 1;
	@%p10 bra 	$L__BB2_11;
	mad.lo.s32 	%r32, %r42, %r21, %r2;
	mul.wide.s32 	%rd39, %r32, 4;
	add.s64 	%rd40, %rd2, %rd39;
	ld.global.f32 	%f76, [%rd40];
	mad.lo.s32 	%r33, %r42, %r20, %r1;
	mul.wide.s32 	%rd41, %r33, 4;
	add.s64 	%rd42, %rd1, %rd41;
	ld.global.f32 	%f77, [%rd42];
	fma.rn.f32 	%f78, %f76, %f77, %f107;
	add.f32 	%f79, %f108, %f77;
	mul.wide.s32 	%rd43, %r21, 4;
	add.s64 	%rd44, %rd40, %rd43;
	ld.global.f32 	%f80, [%rd44];
	mul.wide.s32 	%rd45, %r20, 4;
	add.s64 	%rd46, %rd42, %rd45;
	ld.global.f32 	%f81, [%rd46];
	fma.rn.f32 	%f107, %f80, %f81, %f78;
	add.f32 	%f108, %f79, %f81;
	add.s32 	%r42, %r42, 2;
$L__BB2_11:
	and.b32  	%r34, %r22, 1;
	setp.eq.b32 	%p11, %r34, 1;
	not.pred 	%p12, %p11;
	@%p12 bra 	$L__BB2_13;
	mad.lo.s32 	%r35, %r42, %r21, %r2;
	mul.wide.s32 	%rd47, %r35, 4;
	add.s64 	%rd48, %rd2, %rd47;
	ld.global.f32 	%f82, [%rd48];
	mad.lo.s32 	%r36, %r42, %r20, %r1;
	mul.wide.s32 	%rd49, %r36, 4;
	add.s64 	%rd50, %rd1, %rd49;
	ld.global.f32 	%f83, [%rd50];
	fma.rn.f32 	%f107, %f82, %f83, %f107;
	add.f32 	%f108, %f108, %f83;
$L__BB2_13:
	ld.param.u64 	%rd57, [_Z12update_layeriiifPfS_S_S__param_4];
	mul.f32 	%f84, %f25, %f107;
	cvt.rn.f32.s32 	%f85, %r22;
	div.rn.f32 	%f86, %f84, %f85;
	mad.lo.s32 	%r37, %r2, %r20, %r1;
	cvta.to.global.u64 	%rd51, %rd57;
	mul.wide.s32 	%rd52, %r37, 4;
	add.s64 	%rd53, %rd51, %rd52;
	ld.global.f32 	%f87, [%rd53];
	sub.f32 	%f88, %f87, %f86;
	st.global.f32 	[%rd53], %f88;
	mul.f32 	%f89, %f25, %f108;
	div.rn.f32 	%f90, %f89, %f85;
	cvta.to.global.u64 	%rd54, %rd4;
	mul.wide.s32 	%rd55, %r1, 4;
	add.s64 	%rd56, %rd54, %rd55;
	ld.global.f32 	%f91, [%rd56];
	sub.f32 	%f92, %f91, %f90;
	st.global.f32 	[%rd56], %f92;
$L__BB2_14:
	ret;

}
	// .globl	_Z4reluiiPfS_
.visible .entry _Z4reluiiPfS_(
	.param .u32 _Z4reluiiPfS__param_0,
	.param .u32 _Z4reluiiPfS__param_1,
	.param .u64 .ptr .align 1 _Z4reluiiPfS__param_2,
	.param .u64 .ptr .align 1 _Z4reluiiPfS__param_3
)
{
	.reg .pred 	%p<4>;
	.reg .b32 	%r<12>;
	.reg .b32 	%f<3>;
	.reg .b64 	%rd<8>;

	ld.param.u32 	%r3, [_Z4reluiiPfS__param_0];
	ld.param.u32 	%r4, [_Z4reluiiPfS__param_1];
	ld.param.u64 	%rd1, [_Z4reluiiPfS__param_2];
	ld.param.u64 	%rd2, [_Z4reluiiPfS__param_3];
	mov.u32 	%r5, %ctaid.x;
	mov.u32 	%r6, %ntid.x;
	mov.u32 	%r7, %tid.x;
	mad.lo.s32 	%r1, %r5, %r6, %r7;
	mov.u32 	%r8, %ctaid.y;
	mov.u32 	%r9, %ntid.y;
	mov.u32 	%r10, %tid.y;
	mad.lo.s32 	%r2, %r8, %r9, %r10;
	setp.ge.s32 	%p1, %r2, %r4;
	setp.ge.s32 	%p2, %r1, %r3;
	or.pred  	%p3, %p2, %p1;
	@%p3 bra 	$L__BB3_2;
	cvta.to.global.u64 	%rd3, %rd1;
	cvta.to.global.u64 	%rd4, %rd2;
	mad.lo.s32 	%r11, %r2, %r3, %r1;
	mul.wide.s32 	%rd5, %r11, 4;
	add.s64 	%rd6, %rd3, %rd5;
	ld.global.f32 	%f1, [%rd6];
	max.f32 	%f2, %f1, 0f00000000;
	add.s64 	%rd7, %rd4, %rd5;
	st.global.f32 	[%rd7], %f2;
$L__BB3_2:
	ret;

}
	// .globl	_Z13relu_backwardiiPfS_S_
.visible .entry _Z13relu_backwardiiPfS_S_(
	.param .u32 _Z13relu_backwardiiPfS_S__param_0,
	.param .u32 _Z13relu_backwardiiPfS_S__param_1,
	.param .u64 .ptr .align 1 _Z13relu_backwardiiPfS_S__param_2,
	.param .u64 .ptr .align 1 _Z13relu_backwardiiPfS_S__param_3,
	.param .u64 .ptr .align 1 _Z13relu_backwardiiPfS_S__param_4
)
{
	.reg .pred 	%p<5>;
	.reg .b32 	%r<12>;
	.reg .b32 	%f<6>;
	.reg .b64 	%rd<13>;

	ld.param.u32 	%r4, [_Z13relu_backwardiiPfS_S__param_0];
	ld.param.u32 	%r5, [_Z13relu_backwardiiPfS_S__param_1];
	ld.param.u64 	%rd1, [_Z13relu_backwardiiPfS_S__param_2];
	ld.param.u64 	%rd2, [_Z13relu_backwardiiPfS_S__param_3];
	ld.param.u64 	%rd3, [_Z13relu_backwardiiPfS_S__param_4];
	mov.u32 	%r6, %ctaid.x;
	mov.u32 	%r7, %ntid.x;
	mov.u32 	%r8, %tid.x;
	mad.lo.s32 	%r1, %r6, %r7, %r8;
	mov.u32 	%r9, %ctaid.y;
	mov.u32 	%r10, %ntid.y;
	mov.u32 	%r11, %tid.y;
	mad.lo.s32 	%r2, %r9, %r10, %r11;
	setp.ge.s32 	%p1, %r2, %r5;
	setp.ge.s32 	%p2, %r1, %r4;
	or.pred  	%p3, %p2, %p1;
	@%p3 bra 	$L__BB4_4;
	cvta.to.global.u64 	%rd4, %rd1;
	mad.lo.s32 	%r3, %r2, %r4, %r1;
	mul.wide.s32 	%rd5, %r3, 4;
	add.s64 	%rd6, %rd4, %rd5;
	ld.global.f32 	%f4, [%rd6];
	setp.leu.f32 	%p4, %f4, 0f00000000;
	mov.f32 	%f5, 0f00000000;
	@%p4 bra 	$L__BB4_3;
	cvta.to.global.u64 	%rd7, %rd2;
	add.s64 	%rd9, %rd7, %rd5;
	ld.global.f32 	%f5, [%rd9];
$L__BB4_3:
	cvta.to.global.u64 	%rd10, %rd3;
	add.s64 	%rd12, %rd10, %rd5;
	st.global.f32 	[%rd12], %f5;
$L__BB4_4:
	ret;

}
	// .globl	_Z7softmaxiiPfS_
.visible .entry _Z7softmaxiiPfS_(
	.param .u32 _Z7softmaxiiPfS__param_0,
	.param .u32 _Z7softmaxiiPfS__param_1,
	.param .u64 .ptr .align 1 _Z7softmaxiiPfS__param_2,
	.param .u64 .ptr .align 1 _Z7softmaxiiPfS__param_3
)
{
	.reg .pred 	%p<22>;
	.reg .b32 	%r<89>;
	.reg .b32 	%f<306>;
	.reg .b64 	%rd<58>;

	ld.param.u32 	%r30, [_Z7softmaxiiPfS__param_0];
	ld.param.u32 	%r31, [_Z7softmaxiiPfS__param_1];
	ld.param.u64 	%rd13, [_Z7softmaxiiPfS__param_2];
	ld.param.u64 	%rd12, [_Z7softmaxiiPfS__param_3];
	cvta.to.global.u64 	%rd1, %rd13;
	mov.u32 	%r32, %ctaid.x;
	mov.u32 	%r33, %ntid.x;
	mov.u32 	%r34, %tid.x;
	mad.lo.s32 	%r1, %r32, %r33, %r34;
	mov.u32 	%r35, %ctaid.y;
	mov.u32 	%r36, %ntid.y;
	mov.u32 	%r37, %tid.y;
	mad.lo.s32 	%r2, %r35, %r36, %r37;
	setp.ge.s32 	%p1, %r2, %r31;
	setp.ge.s32 	%p2, %r1, %r30;
	or.pred  	%p3, %p2, %p1;
	@%p3 bra 	$L__BB5_27;
	mul.lo.s32 	%r3, %r2, %r30;
	mul.wide.s32 	%rd14, %r3, 4;
	add.s64 	%rd2, %rd1, %rd14;
	ld.global.f32 	%f296, [%rd2];
	setp.lt.s32 	%p4, %r30, 1;
	@%p4 bra 	$L__BB5_14;
	and.b32  	%r4, %r30, 15;
	setp.lt.u32 	%p5, %r30, 16;
	mov.b32 	%r80, 0;
	@%p5 bra 	$L__BB5_5;
	and.b32  	%r80, %r30, 2147483632;
	neg.s32 	%r84, %r80;
	mul.wide.u32 	%rd15, %r3, 4;
	add.s64 	%rd16, %rd15, %rd1;
	add.s64 	%rd56, %rd16, 32;
$L__BB5_4:
	.pragma "nounroll";
	ld.global.f32 	%f28, [%rd56+-32];
	max.f32 	%f29, %f296, %f28;
	ld.global.f32 	%f30, [%rd56+-28];
	max.f32 	%f31, %f29, %f30;
	ld.global.f32 	%f32, [%rd56+-24];
	max.f32 	%f33, %f31, %f32;
	ld.global.f32 	%f34, [%rd56+-20];
	max.f32 	%f35, %f33, %f34;
	ld.global.f32 	%f36, [%rd56+-16];
	max.f32 	%f37, %f35, %f36;
	ld.global.f32 	%f38, [%rd56+-12];
	max.f32 	%f39, %f37, %f38;
	ld.global.f32 	%f40, [%rd56+-8];
	max.f32 	%f41, %f39, %f40;
	ld.global.f32 	%f42, [%rd56+-4];
	max.f32 	%f43, %f41, %f42;
	ld.global.f32 	%f44, [%rd56];
	max.f32 	%f45, %f43, %f44;
	ld.global.f32 	%f46, [%rd56+4];
	max.f32 	%f47, %f45, %f46;
	ld.global.f32 	%f48, [%rd56+8];
	max.f32 	%f49, %f47, %f48;
	ld.global.f32 	%f50, [%rd56+12];
	max.f32 	%f51, %f49, %f50;
	ld.global.f32 	%f52, [%rd56+16];
	max.f32 	%f53, %f51, %f52;
	ld.global.f32 	%f54, [%rd56+20];
	max.f32 	%f55, %f53, %f54;
	ld.global.f32 	%f56, [%rd56+24];
	max.f32 	%f57, %f55, %f56;
	ld.global.f32 	%f58, [%rd56+28];
	max.f32 	%f296, %f57, %f58;
	add.s32 	%r84, %r84, 16;
	add.s64 	%rd56, %rd56, 64;
	setp.eq.s32 	%p6, %r84, 0;
	@%p6 bra 	$L__BB5_5;
	bra.uni 	$L__BB5_4;
$L__BB5_5:
	setp.eq.s32 	%p7, %r4, 0;
	@%p7 bra 	$L__BB5_14;
	and.b32  	%r8, %r30, 7;
	setp.lt.u32 	%p8, %r4, 8;
	@%p8 bra 	$L__BB5_8;
	add.s32 	%r39, %r80, %r3;
	mul.wide.u32 	%rd17, %r39, 4;
	add.s64 	%rd18, %rd1, %rd17;
	ld.global.f32 	%f60, [%rd18];
	max.f32 	%f61, %f296, %f60;
	cvt.u64.u32 	%rd19, %r3;
	cvt.u64.u32 	%rd20, %r80;
	add.s64 	%rd21, %rd20, %rd19;
	shl.b64 	%rd22, %rd21, 2;
	add.s64 	%rd23, %rd1, %rd22;
	ld.global.f32 	%f62, [%rd23+4];
	max.f32 	%f63, %f61, %f62;
	ld.global.f32 	%f64, [%rd23+8];
	max.f32 	%f65, %f63, %f64;
	ld.global.f32 	%f66, [%rd23+12];
	max.f32 	%f67, %f65, %f66;
	ld.global.f32 	%f68, [%rd23+16];
	max.f32 	%f69, %f67, %f68;
	ld.global.f32 	%f70, [%rd23+20];
	max.f32 	%f71, %f69, %f70;
	ld.global.f32 	%f72, [%rd23+24];
	max.f32 	%f73, %f71, %f72;
	ld.global.f32 	%f74, [%rd23+28];
	max.f32 	%f296, %f73, %f74;
	add.s32 	%r80, %r80, 8;
$L__BB5_8:
	setp.eq.s32 	%p9, %r8, 0;
	@%p9 bra 	$L__BB5_14;
	and.b32  	%r11, %r30, 3;
	setp.lt.u32 	%p10, %r8, 4;
	@%p10 bra 	$L__BB5_11;
	add.s32 	%r40, %r80, %r3;
	mul.wide.u32 	%rd24, %r40, 4;
	add.s64 	%rd25, %rd1, %rd24;
	ld.global.f32 	%f76, [%rd25];
	max.f32 	%f77, %f296, %f76;
	cvt.u64.u32 	%rd26, %r3;
	cvt.u64.u32 	%rd27, %r80;
	add.s64 	%rd28, %rd27, %rd26;
	shl.b64 	%rd29, %rd28, 2;
	add.s64 	%rd30, %rd1, %rd29;
	ld.global.f32 	%f78, [%rd30+4];
	max.f32 	%f79, %f77, %f78;
	ld.global.f32 	%f80, [%rd30+8];
	max.f32 	%f81, %f79, %f80;
	ld.global.f32 	%f82, [%rd30+12];
	max.f32 	%f296, %f81, %f82;
	add.s32 	%r80, %r80, 4;
$L__BB5_11:
	setp.eq.s32 	%p11, %r11, 0;
	@%p11 bra 	$L__BB5_14;
	add.s32 	%r41, %r80, %r3;
	mul.wide.u32 	%rd31, %r41, 4;
	add.s64 	%rd55, %rd1, %rd31;
	neg.s32 	%r83, %r11;
$L__BB5_13:
	.pragma "nounroll";
	ld.global.f32 	%f83, [%rd55];
	max.f32 	%f296, %f296, %f83;
	add.s64 	%rd55, %rd55, 4;
	add.s32 	%r83, %r83, 1;
	setp.ne.s32 	%p12, %r83, 0;
	@%p12 bra 	$L__BB5_13;
$L__BB5_14:
	setp.lt.s32 	%p13, %r30, 1;
	mov.f32 	%f305, 0f00000000;
	@%p13 bra 	$L__BB5_26;
	and.b32  	%r17, %r30, 7;
	setp.lt.u32 	%p14, %r30, 8;
	mov.f32 	%f305, 0f00000000;
	mov.b32 	%r86, 0;
	@%p14 bra 	$L__BB5_18;
	and.b32  	%r86, %r30, 2147483640;
	neg.s32 	%r85, %r86;
	mul.wide.u32 	%rd32, %r3, 4;
	add.s64 	%rd33, %rd32, %rd1;
	add.s64 	%rd57, %rd33, 16;
	mov.f32 	%f305, 0f00000000;
$L__BB5_17:
	.pragma "nounroll";
	ld.global.f32 	%f88, [%rd57+-16];
	sub.f32 	%f89, %f88, %f296;
	fma.rn.f32 	%f90, %f89, 0f3BBB989D, 0f3F000000;
	cvt.sat.f32.f32 	%f91, %f90;
	mov.f32 	%f92, 0f4B400001;
	mov.f32 	%f93, 0f437C0000;
	fma.rm.f32 	%f94, %f91, %f93, %f92;
	add.f32 	%f95, %f94, 0fCB40007F;
	neg.f32 	%f96, %f95;
	fma.rn.f32 	%f97, %f89, 0f3FB8AA3B, %f96;
	fma.rn.f32 	%f98, %f89, 0f32A57060, %f97;
	mov.b32 	%r43, %f94;
	shl.b32 	%r44, %r43, 23;
	mov.b32 	%f99, %r44;
	ex2.approx.ftz.f32 	%f100, %f98;
	fma.rn.f32 	%f101, %f100, %f99, %f305;
	ld.global.f32 	%f102, [%rd57+-12];
	sub.f32 	%f103, %f102, %f296;
	fma.rn.f32 	%f104, %f103, 0f3BBB989D, 0f3F000000;
	cvt.sat.f32.f32 	%f105, %f104;
	fma.rm.f32 	%f106, %f105, %f93, %f92;
	add.f32 	%f107, %f106, 0fCB40007F;
	neg.f32 	%f108, %f107;
	fma.rn.f32 	%f109, %f103, 0f3FB8AA3B, %f108;
	fma.rn.f32 	%f110, %f103, 0f32A57060, %f109;
	mov.b32 	%r45, %f106;
	shl.b32 	%r46, %r45, 23;
	mov.b32 	%f111, %r46;
	ex2.approx.ftz.f32 	%f112, %f110;
	fma.rn.f32 	%f113, %f112, %f111, %f101;
	ld.global.f32 	%f114, [%rd57+-8];
	sub.f32 	%f115, %f114, %f296;
	fma.rn.f32 	%f116, %f115, 0f3BBB989D, 0f3F000000;
	cvt.sat.f32.f32 	%f117, %f116;
	fma.rm.f32 	%f118, %f117, %f93, %f92;
	add.f32 	%f119, %f118, 0fCB40007F;
	neg.f32 	%f120, %f119;
	fma.rn.f32 	%f121, %f115, 0f3FB8AA3B, %f120;
	fma.rn.f32 	%f122, %f115, 0f32A57060, %f121;
	mov.b32 	%r47, %f118;
	shl.b32 	%r48, %r47, 23;
	mov.b32 	%f123, %r48;
	ex2.approx.ftz.f32 	%f124, %f122;
	fma.rn.f32 	%f125, %f124, %f123, %f113;
	ld.global.f32 	%f126, [%rd57+-4];
	sub.f32 	%f127, %f126, %f296;
	fma.rn.f32 	%f128, %f127, 0f3BBB989D, 0f3F000000;
	cvt.sat.f32.f32 	%f129, %f128;
	fma.rm.f32 	%f130, %f129, %f93, %f92;
	add.f32 	%f131, %f130, 0fCB40007F;
	neg.f32 	%f132, %f131;
	fma.rn.f32 	%f133, %f127, 0f3FB8AA3B, %f132;
	fma.rn.f32 	%f134, %f127, 0f32A57060, %f133;
	mov.b32 	%r49, %f130;
	shl.b32 	%r50, %r49, 23;
	mov.b32 	%f135, %r50;
	ex2.approx.ftz.f32 	%f136, %f134;
	fma.rn.f32 	%f137, %f136, %f135, %f125;
	ld.global.f32 	%f138, [%rd57];
	sub.f32 	%f139, %f138, %f296;
	fma.rn.f32 	%f140, %f139, 0f3BBB989D, 0f3F000000;
	cvt.sat.f32.f32 	%f141, %f140;
	fma.rm.f32 	%f142, %f141, %f93, %f92;
	add.f32 	%f143, %f142, 0fCB40007F;
	neg.f32 	%f144, %f143;
	fma.rn.f32 	%f145, %f139, 0f3FB8AA3B, %f144;
	fma.rn.f32 	%f146, %f139, 0f32A57060, %f145;
	mov.b32 	%r51, %f142;
	shl.b32 	%r52, %r51, 23;
	mov.b32 	%f147, %r52;
	ex2.approx.ftz.f32 	%f148, %f146;
	fma.rn.f32 	%f149, %f148, %f147, %f137;
	ld.global.f32 	%f150, [%rd57+4];
	sub.f32 	%f151, %f150, %f296;
	fma.rn.f32 	%f152, %f151, 0f3BBB989D, 0f3F000000;
	cvt.sat.f32.f32 	%f153, %f152;
	fma.rm.f32 	%f154, %f153, %f93, %f92;
	add.f32 	%f155, %f154, 0fCB40007F;
	neg.f32 	%f156, %f155;
	fma.rn.f32 	%f157, %f151, 0f3FB8AA3B, %f156;
	fma.rn.f32 	%f158, %f151, 0f32A57060, %f157;
	mov.b32 	%r53, %f154;
	shl.b32 	%r54, %r53, 23;
	mov.b32 	%f159, %r54;
	ex2.approx.ftz.f32 	%f160, %f158;
	fma.rn.f32 	%f161, %f160, %f159, %f149;
	ld.global.f32 	%f162, [%rd57+8];
	sub.f32 	%f163, %f162, %f296;
	fma.rn.f32 	%f164, %f163, 0f3BBB989D, 0f3F000000;
	cvt.sat.f32.f32 	%f165, %f164;
	fma.rm.f32 	%f166, %f165, %f93, %f92;
	add.f32 	%f167, %f166, 0fCB40007F;
	neg.f32 	%f168, %f167;
	fma.rn.f32 	%f169, %f163, 0f3FB8AA3B, %f168;
	fma.rn.f32 	%f170, %f163, 0f32A57060, %f169;
	mov.b32 	%r55, %f166;
	shl.b32 	%r56, %r55, 23;
	mov.b32 	%f171, %r56;
	ex2.approx.ftz.f32 	%f172, %f170;
	fma.rn.f32 	%f173, %f172, %f171, %f161;
	ld.global.f32 	%f174, [%rd57+12];
	sub.f32 	%f175, %f174, %f296;
	fma.rn.f32 	%f176, %f175, 0f3BBB989D, 0f3F000000;
	cvt.sat.f32.f32 	%f177, %f176;
	fma.rm.f32 	%f178, %f177, %f93, %f92;
	add.f32 	%f179, %f178, 0fCB40007F;
	neg.f32 	%f180, %f179;
	fma.rn.f32 	%f181, %f175, 0f3FB8AA3B, %f180;
	fma.rn.f32 	%f182, %f175, 0f32A57060, %f181;
	mov.b32 	%r57, %f178;
	shl.b32 	%r58, %r57, 23;
	mov.b32 	%f183, %r58;
	ex2.approx.ftz.f32 	%f184, %f182;
	fma.rn.f32 	%f305, %f184, %f183, %f173;
	add.s32 	%r85, %r85, 8;
	add.s64 	%rd57, %rd57, 32;
	setp.ne.s32 	%p15, %r85, 0;
	@%p15 bra 	$L__BB5_17;
$L__BB5_18:
	setp.eq.s32 	%p16, %r17, 0;
	@%p16 bra 	$L__BB5_26;
	and.b32  	%r25, %r30, 3;
	setp.lt.u32 	%p17, %r17, 4;
	@%p17 bra 	$L__BB5_21;
	add.s32 	%r59, %r86, %r3;
	mul.wide.u32 	%rd34, %r59, 4;
	add.s64 	%rd35, %rd1, %rd34;
	ld.global.f32 	%f186, [%rd35];
	sub.f32 	%f187, %f186, %f296;
	fma.rn.f32 	%f188, %f187, 0f3BBB989D, 0f3F000000;
	cvt.sat.f32.f32 	%f189, %f188;
	mov.f32 	%f190, 0f4B400001;
	mov.f32 	%f191, 0f437C0000;
	fma.rm.f32 	%f192, %f189, %f191, %f190;
	add.f32 	%f193, %f192, 0fCB40007F;
	neg.f32 	%f194, %f193;
	fma.rn.f32 	%f195, %f187, 0f3FB8AA3B, %f194;
	fma.rn.f32 	%f196, %f187, 0f32A57060, %f195;
	mov.b32 	%r60, %f192;
	shl.b32 	%r61, %r60, 23;
	mov.b32 	%f197, %r61;
	ex2.approx.ftz.f32 	%f198, %f196;
	fma.rn.f32 	%f199, %f198, %f197, %f305;
	cvt.u64.u32 	%rd36, %r3;
	cvt.u64.u32 	%rd37, %r86;
	add.s64 	%rd38, %rd37, %rd36;
	shl.b64 	%rd39, %rd38, 2;
	add.s64 	%rd40, %rd1, %rd39;
	ld.global.f32 	%f200, [%rd40+4];
	sub.f32 	%f201, %f200, %f296;
	fma.rn.f32 	%f202, %f201, 0f3BBB989D, 0f3F000000;
	cvt.sat.f32.f32 	%f203, %f202;
	fma.rm.f32 	%f204, %f203, %f191, %f190;
	add.f32 	%f205, %f204, 0fCB40007F;
	neg.f32 	%f206, %f205;
	fma.rn.f32 	%f207, %f201, 0f3FB8AA3B, %f206;
	fma.rn.f32 	%f208, %f201, 0f32A57060, %f207;
	mov.b32 	%r62, %f204;
	shl.b32 	%r63, %r62, 23;
	mov.b32 	%f209, %r63;
	ex2.approx.ftz.f32 	%f210, %f208;
	fma.rn.f32 	%f211, %f210, %f209, %f199;
	ld.global.f32 	%f212, [%rd40+8];
	sub.f32 	%f213, %f212, %f296;
	fma.rn.f32 	%f214, %f213, 0f3BBB989D, 0f3F000000;
	cvt.sat.f32.f32 	%f215, %f214;
	fma.rm.f32 	%f216, %f215, %f191, %f190;
	add.f32 	%f217, %f216, 0fCB40007F;
	neg.f32 	%f218, %f217;
	fma.rn.f32 	%f219, %f213, 0f3FB8AA3B, %f218;
	fma.rn.f32 	%f220, %f213, 0f32A57060, %f219;
	mov.b32 	%r64, %f216;
	shl.b32 	%r65, %r64, 23;
	mov.b32 	%f221, %r65;
	ex2.approx.ftz.f32 	%f222, %f220;
	fma.rn.f32 	%f223, %f222, %f221, %f211;
	ld.global.f32 	%f224, [%rd40+12];
	sub.f32 	%f225, %f224, %f296;
	fma.rn.f32 	%f226, %f225, 0f3BBB989D, 0f3F000000;
	cvt.sat.f32.f32 	%f227, %f226;
	fma.rm.f32 	%f228, %f227, %f191, %f190;
	add.f32 	%f229, %f228, 0fCB40007F;
	neg.f32 	%f230, %f229;
	fma.rn.f32 	%f231, %f225, 0f3FB8AA3B, %f230;
	fma.rn.f32 	%f232, %f225, 0f32A57060, %f231;
	mov.b32 	%r66, %f228;
	shl.b32 	%r67, %r66, 23;
	mov.b32 	%f233, %r67;
	ex2.approx.ftz.f32 	%f234, %f232;
	fma.rn.f32 	%f305, %f234, %f233, %f223;
	add.s32 	%r86, %r86, 4;
$L__BB5_21:
	setp.eq.s32 	%p18, %r25, 0;
	@%p18 bra 	$L__BB5_26;
	setp.eq.s32 	%p19, %r25, 1;
	@%p19 bra 	$L__BB5_24;
	add.s32 	%r68, %r86, %r3;
	mul.wide.u32 	%rd41, %r68, 4;
	add.s64 	%rd42, %rd1, %rd41;
	ld.global.f32 	%f236, [%rd42];
	sub.f32 	%f237, %f236, %f296;
	fma.rn.f32 	%f238, %f237, 0f3BBB989D, 0f3F000000;
	cvt.sat.f32.f32 	%f239, %f238;
	mov.f32 	%f240, 0f4B400001;
	mov.f32 	%f241, 0f437C0000;
	fma.rm.f32 	%f242, %f239, %f241, %f240;
	add.f32 	%f243, %f242, 0fCB40007F;
	neg.f32 	%f244, %f243;
	fma.rn.f32 	%f245, %f237, 0f3FB8AA3B, %f244;
	fma.rn.f32 	%f246, %f237, 0f32A57060, %f245;
	mov.b32 	%r69, %f242;
	shl.b32 	%r70, %r69, 23;
	mov.b32 	%f247, %r70;
	ex2.approx.ftz.f32 	%f248, %f246;
	fma.rn.f32 	%f249, %f248, %f247, %f305;
	cvt.u64.u32 	%rd43, %r3;
	cvt.u64.u32 	%rd44, %r86;
	add.s64 	%rd45, %rd44, %rd43;
	shl.b64 	%rd46, %rd45, 2;
	add.s64 	%rd47, %rd1, %rd46;
	ld.global.f32 	%f250, [%rd47+4];
	sub.f32 	%f251, %f250, %f296;
	fma.rn.f32 	%f252, %f251, 0f3BBB989D, 0f3F000000;
	cvt.sat.f32.f32 	%f253, %f252;
	fma.rm.f32 	%f254, %f253, %f241, %f240;
	add.f32 	%f255, %f254, 0fCB40007F;
	neg.f32 	%f256, %f255;
	fma.rn.f32 	%f257, %f251, 0f3FB8AA3B, %f256;
	fma.rn.f32 	%f258, %f251, 0f32A57060, %f257;
	mov.b32 	%r71, %f254;
	shl.b32 	%r72, %r71, 23;
	mov.b32 	%f259, %r72;
	ex2.approx.ftz.f32 	%f260, %f258;
	fma.rn.f32 	%f305, %f260, %f259, %f249;
	add.s32 	%r86, %r86, 2;
$L__BB5_24:
	and.b32  	%r73, %r30, 1;
	setp.eq.b32 	%p20, %r73, 1;
	not.pred 	%p21, %p20;
	@%p21 bra 	$L__BB5_26;
	add.s32 	%r74, %r86, %r3;
	mul.wide.u32 	%rd48, %r74, 4;
	add.s64 	%rd49, %rd1, %rd48;
	ld.global.f32 	%f261, [%rd49];
	sub.f32 	%f262, %f261, %f296;
	fma.rn.f32 	%f263, %f262, 0f3BBB989D, 0f3F000000;
	cvt.sat.f32.f32 	%f264, %f263;
	mov.f32 	%f265, 0f4B400001;
	mov.f32 	%f266, 0f437C0000;
	fma.rm.f32 	%f267, %f264, %f266, %f265;
	add.f32 	%f268, %f267, 0fCB40007F;
	neg.f32 	%f269, %f268;
	fma.rn.f32 	%f270, %f262, 0f3FB8AA3B, %f269;
	fma.rn.f32 	%f271, %f262, 0f32A57060, %f270;
	mov.b32 	%r75, %f267;
	shl.b32 	%r76, %r75, 23;
	mov.b32 	%f272, %r76;
	ex2.approx.ftz.f32 	%f273, %f271;
	fma.rn.f32 	%f305, %f273, %f272, %f305;
$L__BB5_26:
	add.s32 	%r77, %r3, %r1;
	mul.wide.s32 	%rd50, %r1, 4;
	add.s64 	%rd51, %rd2, %rd50;
	ld.global.f32 	%f274, [%rd51];
	sub.f32 	%f275, %f274, %f296;
	fma.rn.f32 	%f276, %f275, 0f3BBB989D, 0f3F000000;
	cvt.sat.f32.f32 	%f277, %f276;
	mov.f32 	%f278, 0f4B400001;
	mov.f32 	%f279, 0f437C0000;
	fma.rm.f32 	%f280, %f277, %f279, %f278;
	add.f32 	%f281, %f280, 0fCB40007F;
	neg.f32 	%f282, %f281;
	fma.rn.f32 	%f283, %f275, 0f3FB8AA3B, %f282;
	fma.rn.f32 	%f284, %f275, 0f32A57060, %f283;
	mov.b32 	%r78, %f280;
	shl.b32 	%r79, %r78, 23;
	mov.b32 	%f285, %r79;
	ex2.approx.ftz.f32 	%f286, %f284;
	mul.f32 	%f287, %f286, %f285;
	div.rn.f32 	%f288, %f287, %f305;
	cvta.to.global.u64 	%rd52, %rd12;
	mul.wide.s32 	%rd53, %r77, 4;
	add.s64 	%rd54, %rd52, %rd53;
	st.global.f32 	[%rd54], %f288;
$L__BB5_27:
	ret;

}
	// .globl	_Z13cross_entropyiiPfS_S_
.visible .entry _Z13cross_entropyiiPfS_S_(
	.param .u32 _Z13cross_entropyiiPfS_S__param_0,
	.param .u32 _Z13cross_entropyiiPfS_S__param_1,
	.param .u64 .ptr .align 1 _Z13cross_entropyiiPfS_S__param_2,
	.param .u64 .ptr .align 1 _Z13cross_entropyiiPfS_S__param_3,
	.param .u64 .ptr .align 1 _Z13cross_entropyiiPfS_S__param_4
)
{
	.reg .pred 	%p<19>;
	.reg .b32 	%r<105>;
	.reg .b32 	%f<19>;
	.reg .b64 	%rd<17>;
	.reg .b64 	%fd<152>;

	ld.param.u32 	%r40, [_Z13cross_entropyiiPfS_S__param_0];
	ld.param.u32 	%r41, [_Z13cross_entropyiiPfS_S__param_1];
	ld.param.u64 	%rd8, [_Z13cross_entropyiiPfS_S__param_2];
	ld.param.u64 	%rd9, [_Z13cross_entropyiiPfS_S__param_3];
	ld.param.u64 	%rd7, [_Z13cross_entropyiiPfS_S__param_4];
	cvta.to.global.u64 	%rd1, %rd8;
	cvta.to.global.u64 	%rd2, %rd9;
	mov.u32 	%r42, %ctaid.x;
	mov.u32 	%r43, %ntid.x;
	mov.u32 	%r44, %tid.x;
	mad.lo.s32 	%r1, %r42, %r43, %r44;
	setp.ge.s32 	%p1, %r1, %r41;
	@%p1 bra 	$L__BB6_30;
	setp.lt.s32 	%p2, %r40, 1;
	mov.f32 	%f18, 0f00000000;
	@%p2 bra 	$L__BB6_29;
	mul.lo.s32 	%r2, %r1, %r40;
	mov.b32 	%r46, 1127219200;
	mov.b32 	%r47, -2147483648;
	mov.b64 	%fd1, {%r47, %r46};
	setp.eq.s32 	%p3, %r40, 1;
	mov.f64 	%fd148, 0d0000000000000000;
	mov.b32 	%r100, 0;
	@%p3 bra 	$L__BB6_20;
	and.b32  	%r48, %r40, 2147483646;
	neg.s32 	%r91, %r48;
	add.s64 	%rd3, %rd1, 4;
	add.s64 	%rd4, %rd2, 4;
	mov.f32 	%f18, 0f00000000;
	mov.u32 	%r90, %r2;
$L__BB6_4:
	mul.wide.s32 	%rd10, %r90, 4;
	add.s64 	%rd5, %rd3, %rd10;
	add.s64 	%rd6, %rd4, %rd10;
	ld.global.f32 	%f2, [%rd6+-4];
	ld.global.f32 	%f13, [%rd5+-4];
	cvt.f64.f32 	%fd32, %f13;
	max.f64 	%fd142, %fd32, 0d3EB0C6F7A0B5ED8D;
	{
	.reg .b32 %temp; 
	mov.b64 	{%temp, %r92}, %fd142;
	}
	{
	.reg .b32 %temp; 
	mov.b64 	{%r93, %temp}, %fd142;
	}
	setp.gt.s32 	%p4, %r92, 1048575;
	mov.b32 	%r94, -1023;
	@%p4 bra 	$L__BB6_6;
	mul.f64 	%fd142, %fd142, 0d4350000000000000;
	{
	.reg .b32 %temp; 
	mov.b64 	{%temp, %r92}, %fd142;
	}
	{
	.reg .b32 %temp; 
	mov.b64 	{%r93, %temp}, %fd142;
	}
	mov.b32 	%r94, -1077;
$L__BB6_6:
	add.s32 	%r51, %r92, -1;
	setp.gt.u32 	%p5, %r51, 2146435070;
	@%p5 bra 	$L__BB6_10;
	shr.u32 	%r54, %r92, 20;
	add.s32 	%r95, %r94, %r54;
	and.b32  	%r55, %r92, 1048575;
	or.b32  	%r56, %r55, 1072693248;
	mov.b64 	%fd143, {%r93, %r56};
	setp.lt.u32 	%p7, %r56, 1073127583;
	@%p7 bra 	$L__BB6_9;
	{
	.reg .b32 %temp; 
	mov.b64 	{%r57, %temp}, %fd143;
	}
	{
	.reg .b32 %temp; 
	mov.b64 	{%temp, %r58}, %fd143;
	}
	add.s32 	%r59, %r58, -1048576;
	mov.b64 	%fd143, {%r57, %r59};
	add.s32 	%r95, %r95, 1;
$L__BB6_9:
	add.f64 	%fd34, %fd143, 0dBFF0000000000000;
	add.f64 	%fd35, %fd143, 0d3FF0000000000000;
	rcp.approx.ftz.f64 	%fd36, %fd35;
	neg.f64 	%fd37, %fd35;
	fma.rn.f64 	%fd38, %fd37, %fd36, 0d3FF0000000000000;
	fma.rn.f64 	%fd39, %fd38, %fd38, %fd38;
	fma.rn.f64 	%fd40, %fd39, %fd36, %fd36;
	mul.f64 	%fd41, %fd34, %fd40;
	fma.rn.f64 	%fd42, %fd34, %fd40, %fd41;
	mul.f64 	%fd43, %fd42, %fd42;
	fma.rn.f64 	%fd44, %fd43, 0d3EB1380B3AE80F1E, 0d3ED0EE258B7A8B04;
	fma.rn.f64 	%fd45, %fd44, %fd43, 0d3EF3B2669F02676F;
	fma.rn.f64 	%fd46, %fd45, %fd43, 0d3F1745CBA9AB0956;
	fma.rn.f64 	%fd47, %fd46, %fd43, 0d3F3C71C72D1B5154;
	fma.rn.f64 	%fd48, %fd47, %fd43, 0d3F624924923BE72D;
	fma.rn.f64 	%fd49, %fd48, %fd43, 0d3F8999999999A3C4;
	fma.rn.f64 	%fd50, %fd49, %fd43, 0d3FB5555555555554;
	sub.f64 	%fd51, %fd34, %fd42;
	add.f64 	%fd52, %fd51, %fd51;
	neg.f64 	%fd53, %fd42;
	fma.rn.f64 	%fd54, %fd53, %fd34, %fd52;
	mul.f64 	%fd55, %fd40, %fd54;
	mul.f64 	%fd56, %fd43, %fd50;
	fma.rn.f64 	%fd57, %fd56, %fd42, %fd55;
	xor.b32  	%r60, %r95, -2147483648;
	mov.b32 	%r61, 1127219200;
	mov.b64 	%fd58, {%r60, %r61};
	sub.f64 	%fd59, %fd58, %fd1;
	fma.rn.f64 	%fd60, %fd59, 0d3FE62E42FEFA39EF, %fd42;
	fma.rn.f64 	%fd61, %fd59, 0dBFE62E42FEFA39EF, %fd60;
	sub.f64 	%fd62, %fd61, %fd42;
	sub.f64 	%fd63, %fd57, %fd62;
	fma.rn.f64 	%fd64, %fd59, 0d3C7ABC9E3B39803F, %fd63;
	add.f64 	%fd144, %fd60, %fd64;
	bra.uni 	$L__BB6_11;
$L__BB6_10:
	fma.rn.f64 	%fd33, %fd142, 0d7FF0000000000000, 0d7FF0000000000000;
	{
	.reg .b32 %temp; 
	mov.b64 	{%temp, %r52}, %fd142;
	}
	and.b32  	%r53, %r52, 2147483647;
	setp.eq.s32 	%p6, %r53, 0;
	selp.f64 	%fd144, 0dFFF0000000000000, %fd33, %p6;
$L__BB6_11:
	cvt.f64.f32 	%fd65, %f2;
	mul.f64 	%fd66, %fd144, %fd65;
	cvt.f64.f32 	%fd67, %f18;
	sub.f64 	%fd68, %fd67, %fd66;
	cvt.rn.f32.f64 	%f3, %fd68;
	ld.global.f32 	%f4, [%rd6];
	ld.global.f32 	%f14, [%rd5];
	cvt.f64.f32 	%fd69, %f14;
	max.f64 	%fd145, %fd69, 0d3EB0C6F7A0B5ED8D;
	{
	.reg .b32 %temp; 
	mov.b64 	{%temp, %r96}, %fd145;
	}
	{
	.reg .b32 %temp; 
	mov.b64 	{%r97, %temp}, %fd145;
	}
	setp.gt.s32 	%p8, %r96, 1048575;
	mov.b32 	%r98, -1023;
	@%p8 bra 	$L__BB6_13;
	mul.f64 	%fd145, %fd145, 0d4350000000000000;
	{
	.reg .b32 %temp; 
	mov.b64 	{%temp, %r96}, %fd145;
	}
	{
	.reg .b32 %temp; 
	mov.b64 	{%r97, %temp}, %fd145;
	}
	mov.b32 	%r98, -1077;
$L__BB6_13:
	add.s32 	%r64, %r96, -1;
	setp.lt.u32 	%p9, %r64, 2146435071;
	@%p9 bra 	$L__BB6_15;
	fma.rn.f64 	%fd70, %fd145, 0d7FF0000000000000, 0d7FF0000000000000;
	{
	.reg .b32 %temp; 
	mov.b64 	{%temp, %r65}, %fd145;
	}
	and.b32  	%r66, %r65, 2147483647;
	setp.eq.s32 	%p10, %r66, 0;
	selp.f64 	%fd147, 0dFFF0000000000000, %fd70, %p10;
	bra.uni 	$L__BB6_18;
$L__BB6_15:
	shr.u32 	%r67, %r96, 20;
	add.s32 	%r99, %r98, %r67;
	and.b32  	%r68, %r96, 1048575;
	or.b32  	%r69, %r68, 1072693248;
	mov.b64 	%fd146, {%r97, %r69};
	setp.lt.u32 	%p11, %r69, 1073127583;
	@%p11 bra 	$L__BB6_17;
	{
	.reg .b32 %temp; 
	mov.b64 	{%r70, %temp}, %fd146;
	}
	{
	.reg .b32 %temp; 
	mov.b64 	{%temp, %r71}, %fd146;
	}
	add.s32 	%r72, %r71, -1048576;
	mov.b64 	%fd146, {%r70, %r72};
	add.s32 	%r99, %r99, 1;
$L__BB6_17:
	add.f64 	%fd71, %fd146, 0dBFF0000000000000;
	add.f64 	%fd72, %fd146, 0d3FF0000000000000;
	rcp.approx.ftz.f64 	%fd73, %fd72;
	neg.f64 	%fd74, %fd72;
	fma.rn.f64 	%fd75, %fd74, %fd73, 0d3FF0000000000000;
	fma.rn.f64 	%fd76, %fd75, %fd75, %fd75;
	fma.rn.f64 	%fd77, %fd76, %fd73, %fd73;
	mul.f64 	%fd78, %fd71, %fd77;
	fma.rn.f64 	%fd79, %fd71, %fd77, %fd78;
	mul.f64 	%fd80, %fd79, %fd79;
	fma.rn.f64 	%fd81, %fd80, 0d3EB1380B3AE80F1E, 0d3ED0EE258B7A8B04;
	fma.rn.f64 	%fd82, %fd81, %fd80, 0d3EF3B2669F02676F;
	fma.rn.f64 	%fd83, %fd82, %fd80, 0d3F1745CBA9AB0956;
	fma.rn.f64 	%fd84, %fd83, %fd80, 0d3F3C71C72D1B5154;
	fma.rn.f64 	%fd85, %fd84, %fd80, 0d3F624924923BE72D;
	fma.rn.f64 	%fd86, %fd85, %fd80, 0d3F8999999999A3C4;
	fma.rn.f64 	%fd87, %fd86, %fd80, 0d3FB5555555555554;
	sub.f64 	%fd88, %fd71, %fd79;
	add.f64 	%fd89, %fd88, %fd88;
	neg.f64 	%fd90, %fd79;
	fma.rn.f64 	%fd91, %fd90, %fd71, %fd89;
	mul.f64 	%fd92, %fd77, %fd91;
	mul.f64 	%fd93, %fd80, %fd87;
	fma.rn.f64 	%fd94, %fd93, %fd79, %fd92;
	xor.b32  	%r73, %r99, -2147483648;
	mov.b32 	%r74, 1127219200;
	mov.b64 	%fd95, {%r73, %r74};
	sub.f64 	%fd96, %fd95, %fd1;
	fma.rn.f64 	%fd97, %fd96, 0d3FE62E42FEFA39EF, %fd79;
	fma.rn.f64 	%fd98, %fd96, 0dBFE62E42FEFA39EF, %fd97;
	sub.f64 	%fd99, %fd98, %fd79;
	sub.f64 	%fd100, %fd94, %fd99;
	fma.rn.f64 	%fd101, %fd96, 0d3C7ABC9E3B39803F, %fd100;
	add.f64 	%fd147, %fd97, %fd101;
$L__BB6_18:
	cvt.f64.f32 	%fd102, %f4;
	mul.f64 	%fd103, %fd147, %fd102;
	cvt.f64.f32 	%fd104, %f3;
	sub.f64 	%fd105, %fd104, %fd103;
	cvt.rn.f32.f64 	%f18, %fd105;
	add.s32 	%r91, %r91, 2;
	add.s32 	%r90, %r90, 2;
	setp.ne.s32 	%p12, %r91, 0;
	@%p12 bra 	$L__BB6_4;
	cvt.f64.f32 	%fd148, %f18;
	and.b32  	%r100, %r40, 2147483646;
$L__BB6_20:
	and.b32  	%r75, %r40, 1;
	setp.eq.b32 	%p13, %r75, 1;
	not.pred 	%p14, %p13;
	@%p14 bra 	$L__BB6_29;
	add.s32 	%r77, %r100, %r2;
	mul.wide.s32 	%rd11, %r77, 4;
	add.s64 	%rd12, %rd2, %rd11;
	ld.global.f32 	%f7, [%rd12];
	add.s64 	%rd13, %rd1, %rd11;
	ld.global.f32 	%f15, [%rd13];
	cvt.f64.f32 	%fd106, %f15;
	max.f64 	%fd149, %fd106, 0d3EB0C6F7A0B5ED8D;
	{
	.reg .b32 %temp; 
	mov.b64 	{%temp, %r101}, %fd149;
	}
	{
	.reg .b32 %temp; 
	mov.b64 	{%r102, %temp}, %fd149;
	}
	setp.gt.s32 	%p15, %r101, 1048575;
	mov.b32 	%r103, -1023;
	@%p15 bra 	$L__BB6_23;
	mul.f64 	%fd149, %fd149, 0d4350000000000000;
	{
	.reg .b32 %temp; 
	mov.b64 	{%temp, %r101}, %fd149;
	}
	{
	.reg .b32 %temp; 
	mov.b64 	{%r102, %temp}, %fd149;
	}
	mov.b32 	%r103, -1077;
$L__BB6_23:
	add.s32 	%r79, %r101, -1;
	setp.lt.u32 	%p16, %r79, 2146435071;
	@%p16 bra 	$L__BB6_25;
	fma.rn.f64 	%fd107, %fd149, 0d7FF0000000000000, 0d7FF0000000000000;
	{
	.reg .b32 %temp; 
	mov.b64 	{%temp, %r80}, %fd149;
	}
	and.b32  	%r81, %r80, 2147483647;
	setp.eq.s32 	%p17, %r81, 0;
	selp.f64 	%fd151, 0dFFF0000000000000, %fd107, %p17;
	bra.uni 	$L__BB6_28;
$L__BB6_25:
	shr.u32 	%r82, %r101, 20;
	add.s32 	%r104, %r103, %r82;
	and.b32  	%r83, %r101, 1048575;
	or.b32  	%r84, %r83, 1072693248;
	mov.b64 	%fd150, {%r102, %r84};
	setp.lt.u32 	%p18, %r84, 1073127583;
	@%p18 bra 	$L__BB6_27;
	{
	.reg .b32 %temp; 
	mov.b64 	{%r85, %temp}, %fd150;
	}
	{
	.reg .b32 %temp; 
	mov.b64 	{%temp, %r86}, %fd150;
	}
	add.s32 	%r87, %r86, -1048576;
	mov.b64 	%fd150, {%r85, %r87};
	add.s32 	%r104, %r104, 1;
$L__BB6_27:
	add.f64 	%fd108, %fd150, 0dBFF0000000000000;
	add.f64 	%fd109, %fd150, 0d3FF0000000000000;
	rcp.approx.ftz.f64 	%fd110, %fd109;
	neg.f64 	%fd111, %fd109;
	fma.rn.f64 	%fd112, %fd111, %fd110, 0d3FF0000000000000;
	fma.rn.f64 	%fd113, %fd112, %fd112, %fd112;
	fma.rn.f64 	%fd114, %fd113, %fd110, %fd110;
	mul.f64 	%fd115, %fd108, %fd114;
	fma.rn.f64 	%fd116, %fd108, %fd114, %fd115;
	mul.f64 	%fd117, %fd116, %fd116;
	fma.rn.f64 	%fd118, %fd117, 0d3EB1380B3AE80F1E, 0d3ED0EE258B7A8B04;
	fma.rn.f64 	%fd119, %fd118, %fd117, 0d3EF3B2669F02676F;
	fma.rn.f64 	%fd120, %fd119, %fd117, 0d3F1745CBA9AB0956;
	fma.rn.f64 	%fd121, %fd120, %fd117, 0d3F3C71C72D1B5154;
	fma.rn.f64 	%fd122, %fd121, %fd117, 0d3F624924923BE72D;
	fma.rn.f64 	%fd123, %fd122, %fd117, 0d3F8999999999A3C4;
	fma.rn.f64 	%fd124, %fd123, %fd117, 0d3FB5555555555554;
	sub.f64 	%fd125, %fd108, %fd116;
	add.f64 	%fd126, %fd125, %fd125;
	neg.f64 	%fd127, %fd116;
	fma.rn.f64 	%fd128, %fd127, %fd108, %fd126;
	mul.f64 	%fd129, %fd114, %fd128;
	mul.f64 	%fd130, %fd117, %fd124;
	fma.rn.f64 	%fd131, %fd130, %fd116, %fd129;
	xor.b32  	%r88, %r104, -2147483648;
	mov.b32 	%r89, 1127219200;
	mov.b64 	%fd132, {%r88, %r89};
	sub.f64 	%fd133, %fd132, %fd1;
	fma.rn.f64 	%fd134, %fd133, 0d3FE62E42FEFA39EF, %fd116;
	fma.rn.f64 	%fd135, %fd133, 0dBFE62E42FEFA39EF, %fd134;
	sub.f64 	%fd136, %fd135, %fd116;
	sub.f64 	%fd137, %fd131, %fd136;
	fma.rn.f64 	%fd138, %fd133, 0d3C7ABC9E3B39803F, %fd137;
	add.f64 	%fd151, %fd134, %fd138;
$L__BB6_28:
	cvt.f64.f32 	%fd139, %f7;
	mul.f64 	%fd140, %fd151, %fd139;
	sub.f64 	%fd141, %fd148, %fd140;
	cvt.rn.f32.f64 	%f18, %fd141;
$L__BB6_29:
	cvta.to.global.u64 	%rd14, %rd7;
	mul.wide.s32 	%rd15, %r1, 4;
	add.s64 	%rd16, %rd14, %rd15;
	st.global.f32 	[%rd16], %f18;
$L__BB6_30:
	ret;

}
	// .globl	_Z22cross_entropy_backwardiiPfS_S_
.visible .entry _Z22cross_entropy_backwardiiPfS_S_(
	.param .u32 _Z22cross_entropy_backwardiiPfS_S__param_0,
	.param .u32 _Z22cross_entropy_backwardiiPfS_S__param_1,
	.param .u64 .ptr .align 1 _Z22cross_entropy_backwardiiPfS_S__param_2,
	.param .u64 .ptr .align 1 _Z22cross_entropy_backwardiiPfS_S__param_3,
	.param .u64 .ptr .align 1 _Z22cross_entropy_backwardiiPfS_S__param_4
)
{
	.reg .pred 	%p<4>;
	.reg .b32 	%r<12>;
	.reg .b32 	%f<4>;
	.reg .b64 	%rd<11>;

	ld.param.u32 	%r3, [_Z22cross_entropy_backwardiiPfS_S__param_0];
	ld.param.u32 	%r4, [_Z22cross_entropy_backwardiiPfS_S__param_1];
	ld.param.u64 	%rd1, [_Z22cross_entropy_backwardiiPfS_S__param_2];
	ld.param.u64 	%rd2, [_Z22cross_entropy_backwardiiPfS_S__param_3];
	ld.param.u64 	%rd3, [_Z22cross_entropy_backwardiiPfS_S__param_4];
	mov.u32 	%r5, %ctaid.x;
	mov.u32 	%r6, %ntid.x;
	mov.u32 	%r7, %tid.x;
	mad.lo.s32 	%r1, %r5, %r6, %r7;
	mov.u32 	%r8, %ctaid.y;
	mov.u32 	%r9, %ntid.y;
	mov.u32 	%r10, %tid.y;
	mad.lo.s32 	%r2, %r8, %r9, %r10;
	setp.ge.s32 	%p1, %r2, %r4;
	setp.ge.s32 	%p2, %r1, %r3;
	or.pred  	%p3, %p2, %p1;
	@%p3 bra 	$L__BB7_2;
	cvta.to.global.u64 	%rd4, %rd1;
	cvta.to.global.u64 	%rd5, %rd2;
	cvta.to.global.u64 	%rd6, %rd3;
	mad.lo.s32 	%r11, %r2, %r3, %r1;
	mul.wide.s32 	%rd7, %r11, 4;
	add.s64 	%rd8, %rd4, %rd7;
	ld.global.f32 	%f1, [%rd8];
	add.s64 	%rd9, %rd5, %rd7;
	ld.global.f32 	%f2, [%rd9];
	sub.f32 	%f3, %f1, %f2;
	add.s64 	%rd10, %rd6, %rd7;
	st.global.f32 	[%rd10], %f3;
$L__BB7_2:
	ret;

}
	// .globl	_Z9init_randiiPf
.visible .entry _Z9init_randiiPf(
	.param .u32 _Z9init_randiiPf_param_0,
	.param .u32 _Z9init_randiiPf_param_1,
	.param .u64 .ptr .align 1 _Z9init_randiiPf_param_2
)
{
	.local .align 8 .b8 	__local_depot8[48];
	.reg .b64 	%SP;
	.reg .b64 	%SPL;
	.reg .pred 	%p<69>;
	.reg .b32 	%r<1218>;
	.reg .b32 	%f<35>;
	.reg .b64 	%rd<27>;

	mov.u64 	%SPL, __local_depot8;
	ld.param.u32 	%r542, [_Z9init_randiiPf_param_0];
	ld.param.u32 	%r543, [_Z9init_randiiPf_param_1];
	ld.param.u64 	%rd10, [_Z9init_randiiPf_param_2];
	mov.u32 	%r544, %ctaid.x;
	mov.u32 	%r545, %ntid.x;
	mov.u32 	%r546, %tid.x;
	mad.lo.s32 	%r1, %r544, %r545, %r546;
	mov.u32 	%r547, %ctaid.y;
	mov.u32 	%r548, %ntid.y;
	mov.u32 	%r549, %tid.y;
	mad.lo.s32 	%r2, %r547, %r548, %r549;
	setp.ge.s32 	%p1, %r2, %r543;
	setp.ge.s32 	%p2, %r1, %r542;
	or.pred  	%p3, %p2, %p1;
	@%p3 bra 	$L__BB8_117;
	add.u64 	%rd1, %SPL, 0;
	mad.lo.s32 	%r553, %r2, %r542, %r1;
	cvt.s64.s32 	%rd2, %r553;
	mov.b32 	%r952, -9920396;
	mov.b32 	%r554, -771510409;
	st.local.v2.u32 	[%rd1], {%r554, %r952};
	mov.b32 	%r555, -123459836;
	mov.b32 	%r951, -308902214;
	st.local.v2.u32 	[%rd1+8], {%r951, %r555};
	mov.b32 	%r948, -127593864;
	mov.b32 	%r556, -589760388;
	st.local.v2.u32 	[%rd1+16], {%r556, %r948};
	setp.eq.s32 	%p4, %r553, 0;
	@%p4 bra 	$L__BB8_116;
	mov.b32 	%r935, 0;
	mov.b32 	%r952, -9920396;
	mov.b32 	%r951, -308902214;
	mov.b32 	%r948, -127593864;
	mov.u64 	%rd13, precalc_xorwow_matrix;
	mov.u64 	%rd26, %rd2;
$L__BB8_3:
	mov.u64 	%rd3, %rd26;
	and.b64  	%rd4, %rd3, 3;
	setp.eq.s64 	%p5, %rd4, 0;
	@%p5 bra 	$L__BB8_115;
	mul.wide.u32 	%rd12, %r935, 3200;
	add.s64 	%rd5, %rd13, %rd12;
	mov.b32 	%r948, 0;
	mov.u32 	%r949, %r948;
	mov.u32 	%r950, %r948;
	mov.u32 	%r951, %r948;
	mov.u32 	%r952, %r948;
	mov.u32 	%r941, %r948;
$L__BB8_5:
	mul.wide.u32 	%rd14, %r941, 4;
	add.s64 	%rd15, %rd1, %rd14;
	ld.local.u32 	%r13, [%rd15+4];
	shl.b32 	%r14, %r941, 5;
	mov.b32 	%r947, 0;
$L__BB8_6:
	.pragma "nounroll";
	shr.u32 	%r563, %r13, %r947;
	and.b32  	%r564, %r563, 1;
	setp.eq.b32 	%p6, %r564, 1;
	not.pred 	%p7, %p6;
	add.s32 	%r565, %r14, %r947;
	mul.lo.s32 	%r566, %r565, 5;
	mul.wide.u32 	%rd16, %r566, 4;
	add.s64 	%rd6, %rd5, %rd16;
	@%p7 bra 	$L__BB8_8;
	ld.global.u32 	%r567, [%rd6];
	xor.b32  	%r952, %r952, %r567;
	ld.global.u32 	%r568, [%rd6+4];
	xor.b32  	%r951, %r951, %r568;
	ld.global.u32 	%r569, [%rd6+8];
	xor.b32  	%r950, %r950, %r569;
	ld.global.u32 	%r570, [%rd6+12];
	xor.b32  	%r949, %r949, %r570;
	ld.global.u32 	%r571, [%rd6+16];
	xor.b32  	%r948, %r948, %r571;
$L__BB8_8:
	and.b32  	%r573, %r563, 2;
	setp.eq.s32 	%p8, %r573, 0;
	@%p8 bra 	$L__BB8_10;
	ld.global.u32 	%r574, [%rd6+20];
	xor.b32  	%r952, %r952, %r574;
	ld.global.u32 	%r575, [%rd6+24];
	xor.b32  	%r951, %r951, %r575;
	ld.global.u32 	%r576, [%rd6+28];
	xor.b32  	%r950, %r950, %r576;
	ld.global.u32 	%r577, [%rd6+32];
	xor.b32  	%r949, %r949, %r577;
	ld.global.u32 	%r578, [%rd6+36];
	xor.b32  	%r948, %r948, %r578;
$L__BB8_10:
	and.b32  	%r580, %r563, 4;
	setp.eq.s32 	%p9, %r580, 0;
	@%p9 bra 	$L__BB8_12;
	ld.global.u32 	%r581, [%rd6+40];
	xor.b32  	%r952, %r952, %r581;
	ld.global.u32 	%r582, [%rd6+44];
	xor.b32  	%r951, %r951, %r582;
	ld.global.u32 	%r583, [%rd6+48];
	xor.b32  	%r950, %r950, %r583;
	ld.global.u32 	%r584, [%rd6+52];
	xor.b32  	%r949, %r949, %r584;
	ld.global.u32 	%r585, [%rd6+56];
	xor.b32  	%r948, %r948, %r585;
$L__BB8_12:
	and.b32  	%r587, %r563, 8;
	setp.eq.s32 	%p10, %r587, 0;
	@%p10 bra 	$L__BB8_14;
	ld.global.u32 	%r588, [%rd6+60];
	xor.b32  	%r952, %r952, %r588;
	ld.global.u32 	%r589, [%rd6+64];
	xor.b32  	%r951, %r951, %r589;
	ld.global.u32 	%r590, [%rd6+68];
	xor.b32  	%r950, %r950, %r590;
	ld.global.u32 	%r591, [%rd6+72];
	xor.b32  	%r949, %r949, %r591;
	ld.global.u32 	%r592, [%rd6+76];
	xor.b32  	%r948, %r948, %r592;
$L__BB8_14:
	and.b32  	%r594, %r563, 16;
	setp.eq.s32 	%p11, %r594, 0;
	@%p11 bra 	$L__BB8_16;
	ld.global.u32 	%r595, [%rd6+80];
	xor.b32  	%r952, %r952, %r595;
	ld.global.u32 	%r596, [%rd6+84];
	xor.b32  	%r951, %r951, %r596;
	ld.global.u32 	%r597, [%rd6+88];
	xor.b32  	%r950, %r950, %r597;
	ld.global.u32 	%r598, [%rd6+92];
	xor.b32  	%r949, %r949, %r598;
	ld.global.u32 	%r599, [%rd6+96];
	xor.b32  	%r948, %r948, %r599;
$L__BB8_16:
	and.b32  	%r601, %r563, 32;
	setp.eq.s32 	%p12, %r601, 0;
	@%p12 bra 	$L__BB8_18;
	ld.global.u32 	%r602, [%rd6+100];
	xor.b32  	%r952, %r952, %r602;
	ld.global.u32 	%r603, [%rd6+104];
	xor.b32  	%r951, %r951, %r603;
	ld.global.u32 	%r604, [%rd6+108];
	xor.b32  	%r950, %r950, %r604;
	ld.global.u32 	%r605, [%rd6+112];
	xor.b32  	%r949, %r949, %r605;
	ld.global.u32 	%r606, [%rd6+116];
	xor.b32  	%r948, %r948, %r606;
$L__BB8_18:
	and.b32  	%r608, %r563, 64;
	setp.eq.s32 	%p13, %r608, 0;
	@%p13 bra 	$L__BB8_20;
	ld.global.u32 	%r609, [%rd6+120];
	xor.b32  	%r952, %r952, %r609;
	ld.global.u32 	%r610, [%rd6+124];
	xor.b32  	%r951, %r951, %r610;
	ld.global.u32 	%r611, [%rd6+128];
	xor.b32  	%r950, %r950, %r611;
	ld.global.u32 	%r612, [%rd6+132];
	xor.b32  	%r949, %r949, %r612;
	ld.global.u32 	%r613, [%rd6+136];
	xor.b32  	%r948, %r948, %r613;
$L__BB8_20:
	and.b32  	%r615, %r563, 128;
	setp.eq.s32 	%p14, %r615, 0;
	@%p14 bra 	$L__BB8_22;
	ld.global.u32 	%r616, [%rd6+140];
	xor.b32  	%r952, %r952, %r616;
	ld.global.u32 	%r617, [%rd6+144];
	xor.b32  	%r951, %r951, %r617;
	ld.global.u32 	%r618, [%rd6+148];
	xor.b32  	%r950, %r950, %r618;
	ld.global.u32 	%r619, [%rd6+152];
	xor.b32  	%r949, %r949, %r619;
	ld.global.u32 	%r620, [%rd6+156];
	xor.b32  	%r948, %r948, %r620;
$L__BB8_22:
	and.b32  	%r622, %r563, 256;
	setp.eq.s32 	%p15, %r622, 0;
	@%p15 bra 	$L__BB8_24;
	ld.global.u32 	%r623, [%rd6+160];
	xor.b32  	%r952, %r952, %r623;
	ld.global.u32 	%r624, [%rd6+164];
	xor.b32  	%r951, %r951, %r624;
	ld.global.u32 	%r625, [%rd6+168];
	xor.b32  	%r950, %r950, %r625;
	ld.global.u32 	%r626, [%rd6+172];
	xor.b32  	%r949, %r949, %r626;
	ld.global.u32 	%r627, [%rd6+176];
	xor.b32  	%r948, %r948, %r627;
$L__BB8_24:
	and.b32  	%r629, %r563, 512;
	setp.eq.s32 	%p16, %r629, 0;
	@%p16 bra 	$L__BB8_26;
	ld.global.u32 	%r630, [%rd6+180];
	xor.b32  	%r952, %r952, %r630;
	ld.global.u32 	%r631, [%rd6+184];
	xor.b32  	%r951, %r951, %r631;
	ld.global.u32 	%r632, [%rd6+188];
	xor.b32  	%r950, %r950, %r632;
	ld.global.u32 	%r633, [%rd6+192];
	xor.b32  	%r949, %r949, %r633;
	ld.global.u32 	%r634, [%rd6+196];
	xor.b32  	%r948, %r948, %r634;
$L__BB8_26:
	and.b32  	%r636, %r563, 1024;
	setp.eq.s32 	%p17, %r636, 0;
	@%p17 bra 	$L__BB8_28;
	ld.global.u32 	%r637, [%rd6+200];
	xor.b32  	%r952, %r952, %r637;
	ld.global.u32 	%r638, [%rd6+204];
	xor.b32  	%r951, %r951, %r638;
	ld.global.u32 	%r639, [%rd6+208];
	xor.b32  	%r950, %r950, %r639;
	ld.global.u32 	%r640, [%rd6+212];
	xor.b32  	%r949, %r949, %r640;
	ld.global.u32 	%r641, [%rd6+216];
	xor.b32  	%r948, %r948, %r641;
$L__BB8_28:
	and.b32  	%r643, %r563, 2048;
	setp.eq.s32 	%p18, %r643, 0;
	@%p18 bra 	$L__BB8_30;
	ld.global.u32 	%r644, [%rd6+220];
	xor.b32  	%r952, %r952, %r644;
	ld.global.u32 	%r645, [%rd6+224];
	xor.b32  	%r951, %r951, %r645;
	ld.global.u32 	%r646, [%rd6+228];
	xor.b32  	%r950, %r950, %r646;
	ld.global.u32 	%r647, [%rd6+232];
	xor.b32  	%r949, %r949, %r647;
	ld.global.u32 	%r648, [%rd6+236];
	xor.b32  	%r948, %r948, %r648;
$L__BB8_30:
	and.b32  	%r650, %r563, 4096;
	setp.eq.s32 	%p19, %r650, 0;
	@%p19 bra 	$L__BB8_32;
	ld.global.u32 	%r651, [%rd6+240];
	xor.b32  	%r952, %r952, %r651;
	ld.global.u32 	%r652, [%rd6+244];
	xor.b32  	%r951, %r951, %r652;
	ld.global.u32 	%r653, [%rd6+248];
	xor.b32  	%r950, %r950, %r653;
	ld.global.u32 	%r654, [%rd6+252];
	xor.b32  	%r949, %r949, %r654;
	ld.global.u32 	%r655, [%rd6+256];
	xor.b32  	%r948, %r948, %r655;
$L__BB8_32:
	and.b32  	%r657, %r563, 8192;
	setp.eq.s32 	%p20, %r657, 0;
	@%p20 bra 	$L__BB8_34;
	ld.global.u32 	%r658, [%rd6+260];
	xor.b32  	%r952, %r952, %r658;
	ld.global.u32 	%r659, [%rd6+264];
	xor.b32  	%r951, %r951, %r659;
	ld.global.u32 	%r660, [%rd6+268];
	xor.b32  	%r950, %r950, %r660;
	ld.global.u32 	%r661, [%rd6+272];
	xor.b32  	%r949, %r949, %r661;
	ld.global.u32 	%r662, [%rd6+276];
	xor.b32  	%r948, %r948, %r662;
$L__BB8_34:
	and.b32  	%r664, %r563, 16384;
	setp.eq.s32 	%p21, %r664, 0;
	@%p21 bra 	$L__BB8_36;
	ld.global.u32 	%r665, [%rd6+280];
	xor.b32  	%r952, %r952, %r665;
	ld.global.u32 	%r666, [%rd6+284];
	xor.b32  	%r951, %r951, %r666;
	ld.global.u32 	%r667, [%rd6+288];
	xor.b32  	%r950, %r950, %r667;
	ld.global.u32 	%r668, [%rd6+292];
	xor.b32  	%r949, %r949, %r668;
	ld.global.u32 	%r669, [%rd6+296];
	xor.b32  	%r948, %r948, %r669;
$L__BB8_36:
	and.b32  	%r671, %r563, 32768;
	setp.eq.s32 	%p22, %r671, 0;
	@%p22 bra 	$L__BB8_38;
	ld.global.u32 	%r672, [%rd6+300];
	xor.b32  	%r952, %r952, %r672;
	ld.global.u32 	%r673, [%rd6+304];
	xor.b32  	%r951, %r951, %r673;
	ld.global.u32 	%r674, [%rd6+308];
	xor.b32  	%r950, %r950, %r674;
	ld.global.u32 	%r675, [%rd6+312];
	xor.b32  	%r949, %r949, %r675;
	ld.global.u32 	%r676, [%rd6+316];
	xor.b32  	%r948, %r948, %r676;
$L__BB8_38:
	add.s32 	%r947, %r947, 16;
	setp.ne.s32 	%p23, %r947, 32;
	@%p23 bra 	$L__BB8_6;
	mad.lo.s32 	%r677, %r941, -31, %r14;
	add.s32 	%r941, %r677, 1;
	setp.ne.s32 	%p24, %r941, 5;
	@%p24 bra 	$L__BB8_5;
	st.local.u32 	[%rd1+4], %r952;
	st.local.v2.u32 	[%rd1+8], {%r951, %r950};
	st.local.v2.u32 	[%rd1+16], {%r949, %r948};
	setp.eq.s64 	%p25, %rd4, 1;
	@%p25 bra 	$L__BB8_115;
	mov.b32 	%r948, 0;
	mov.u32 	%r1041, %r948;
	mov.u32 	%r1042, %r948;
	mov.u32 	%r951, %r948;
	mov.u32 	%r952, %r948;
	mov.u32 	%r1033, %r948;
$L__BB8_42:
	mul.wide.u32 	%rd17, %r1033, 4;
	add.s64 	%rd18, %rd1, %rd17;
	ld.local.u32 	%r189, [%rd18+4];
	shl.b32 	%r190, %r1033, 5;
	mov.b32 	%r1039, 0;
$L__BB8_43:
	.pragma "nounroll";
	shr.u32 	%r680, %r189, %r1039;
	and.b32  	%r681, %r680, 1;
	setp.eq.b32 	%p26, %r681, 1;
	not.pred 	%p27, %p26;
	add.s32 	%r682, %r190, %r1039;
	mul.lo.s32 	%r683, %r682, 5;
	mul.wide.u32 	%rd19, %r683, 4;
	add.s64 	%rd7, %rd5, %rd19;
	@%p27 bra 	$L__BB8_45;
	ld.global.u32 	%r684, [%rd7];
	xor.b32  	%r952, %r952, %r684;
	ld.global.u32 	%r685, [%rd7+4];
	xor.b32  	%r951, %r951, %r685;
	ld.global.u32 	%r686, [%rd7+8];
	xor.b32  	%r1042, %r1042, %r686;
	ld.global.u32 	%r687, [%rd7+12];
	xor.b32  	%r1041, %r1041, %r687;
	ld.global.u32 	%r688, [%rd7+16];
	xor.b32  	%r948, %r948, %r688;
$L__BB8_45:
	and.b32  	%r690, %r680, 2;
	setp.eq.s32 	%p28, %r690, 0;
	@%p28 bra 	$L__BB8_47;
	ld.global.u32 	%r691, [%rd7+20];
	xor.b32  	%r952, %r952, %r691;
	ld.global.u32 	%r692, [%rd7+24];
	xor.b32  	%r951, %r951, %r692;
	ld.global.u32 	%r693, [%rd7+28];
	xor.b32  	%r1042, %r1042, %r693;
	ld.global.u32 	%r694, [%rd7+32];
	xor.b32  	%r1041, %r1041, %r694;
	ld.global.u32 	%r695, [%rd7+36];
	xor.b32  	%r948, %r948, %r695;
$L__BB8_47:
	and.b32  	%r697, %r680, 4;
	setp.eq.s32 	%p29, %r697, 0;
	@%p29 bra 	$L__BB8_49;
	ld.global.u32 	%r698, [%rd7+40];
	xor.b32  	%r952, %r952, %r698;
	ld.global.u32 	%r699, [%rd7+44];
	xor.b32  	%r951, %r951, %r699;
	ld.global.u32 	%r700, [%rd7+48];
	xor.b32  	%r1042, %r1042, %r700;
	ld.global.u32 	%r701, [%rd7+52];
	xor.b32  	%r1041, %r1041, %r701;
	ld.global.u32 	%r702, [%rd7+56];
	xor.b32  	%r948, %r948, %r702;
$L__BB8_49:
	and.b32  	%r704, %r680, 8;
	setp.eq.s32 	%p30, %r704, 0;
	@%p30 bra 	$L__BB8_51;
	ld.global.u32 	%r705, [%rd7+60];
	xor.b32  	%r952, %r952, %r705;
	ld.global.u32 	%r706, [%rd7+64];
	xor.b32  	%r951, %r951, %r706;
	ld.global.u32 	%r707, [%rd7+68];
	xor.b32  	%r1042, %r1042, %r707;
	ld.global.u32 	%r708, [%rd7+72];
	xor.b32  	%r1041, %r1041, %r708;
	ld.global.u32 	%r709, [%rd7+76];
	xor.b32  	%r948, %r948, %r709;
$L__BB8_51:
	and.b32  	%r711, %r680, 16;
	setp.eq.s32 	%p31, %r711, 0;
	@%p31 bra 	$L__BB8_53;
	ld.global.u32 	%r712, [%rd7+80];
	xor.b32  	%r952, %r952, %r712;
	ld.global.u32 	%r713, [%rd7+84];
	xor.b32  	%r951, %r951, %r713;
	ld.global.u32 	%r714, [%rd7+88];
	xor.b32  	%r1042, %r1042, %r714;
	ld.global.u32 	%r715, [%rd7+92];
	xor.b32  	%r1041, %r1041, %r715;
	ld.global.u32 	%r716, [%rd7+96];
	xor.b32  	%r948, %r948, %r716;
$L__BB8_53:
	and.b32  	%r718, %r680, 32;
	setp.eq.s32 	%p32, %r718, 0;
	@%p32 bra 	$L__BB8_55;
	ld.global.u32 	%r719, [%rd7+100];
	xor.b32  	%r952, %r952, %r719;
	ld.global.u32 	%r720, [%rd7+104];
	xor.b32  	%r951, %r951, %r720;
	ld.global.u32 	%r721, [%rd7+108];
	xor.b32  	%r1042, %r1042, %r721;
	ld.global.u32 	%r722, [%rd7+112];
	xor.b32  	%r1041, %r1041, %r722;
	ld.global.u32 	%r723, [%rd7+116];
	xor.b32  	%r948, %r948, %r723;
$L__BB8_55:
	and.b32  	%r725, %r680, 64;
	setp.eq.s32 	%p33, %r725, 0;
	@%p33 bra 	$L__BB8_57;
	ld.global.u32 	%r726, [%rd7+120];
	xor.b32  	%r952, %r952, %r726;
	ld.global.u32 	%r727, [%rd7+124];
	xor.b32  	%r951, %r951, %r727;
	ld.global.u32 	%r728, [%rd7+128];
	xor.b32  	%r1042, %r1042, %r728;
	ld.global.u32 	%r729, [%rd7+132];
	xor.b32  	%r1041, %r1041, %r729;
	ld.global.u32 	%r730, [%rd7+136];
	xor.b32  	%r948, %r948, %r730;
$L__BB8_57:
	and.b32  	%r732, %r680, 128;
	setp.eq.s32 	%p34, %r732, 0;
	@%p34 bra 	$L__BB8_59;
	ld.global.u32 	%r733, [%rd7+140];
	xor.b32  	%r952, %r952, %r733;
	ld.global.u32 	%r734, [%rd7+144];
	xor.b32  	%r951, %r951, %r734;
	ld.global.u32 	%r735, [%rd7+148];
	xor.b32  	%r1042, %r1042, %r735;
	ld.global.u32 	%r736, [%rd7+152];
	xor.b32  	%r1041, %r1041, %r736;
	ld.global.u32 	%r737, [%rd7+156];
	xor.b32  	%r948, %r948, %r737;
$L__BB8_59:
	and.b32  	%r739, %r680, 256;
	setp.eq.s32 	%p35, %r739, 0;
	@%p35 bra 	$L__BB8_61;
	ld.global.u32 	%r740, [%rd7+160];
	xor.b32  	%r952, %r952, %r740;
	ld.global.u32 	%r741, [%rd7+164];
	xor.b32  	%r951, %r951, %r741;
	ld.global.u32 	%r742, [%rd7+168];
	xor.b32  	%r1042, %r1042, %r742;
	ld.global.u32 	%r743, [%rd7+172];
	xor.b32  	%r1041, %r1041, %r743;
	ld.global.u32 	%r744, [%rd7+176];
	xor.b32  	%r948, %r948, %r744;
$L__BB8_61:
	and.b32  	%r746, %r680, 512;
	setp.eq.s32 	%p36, %r746, 0;
	@%p36 bra 	$L__BB8_63;
	ld.global.u32 	%r747, [%rd7+180];
	xor.b32  	%r952, %r952, %r747;
	ld.global.u32 	%r748, [%rd7+184];
	xor.b32  	%r951, %r951, %r748;
	ld.global.u32 	%r749, [%rd7+188];
	xor.b32  	%r1042, %r1042, %r749;
	ld.global.u32 	%r750, [%rd7+192];
	xor.b32  	%r1041, %r1041, %r750;
	ld.global.u32 	%r751, [%rd7+196];
	xor.b32  	%r948, %r948, %r751;
$L__BB8_63:
	and.b32  	%r753, %r680, 1024;
	setp.eq.s32 	%p37, %r753, 0;
	@%p37 bra 	$L__BB8_65;
	ld.global.u32 	%r754, [%rd7+200];
	xor.b32  	%r952, %r952, %r754;
	ld.global.u32 	%r755, [%rd7+204];
	xor.b32  	%r951, %r951, %r755;
	ld.global.u32 	%r756, [%rd7+208];
	xor.b32  	%r1042, %r1042, %r756;
	ld.global.u32 	%r757, [%rd7+212];
	xor.b32  	%r1041, %r1041, %r757;
	ld.global.u32 	%r758, [%rd7+216];
	xor.b32  	%r948, %r948, %r758;
$L__BB8_65:
	and.b32  	%r760, %r680, 2048;
	setp.eq.s32 	%p38, %r760, 0;
	@%p38 bra 	$L__BB8_67;
	ld.global.u32 	%r761, [%rd7+220];
	xor.b32  	%r952, %r952, %r761;
	ld.global.u32 	%r762, [%rd7+224];
	xor.b32  	%r951, %r951, %r762;
	ld.global.u32 	%r763, [%rd7+228];
	xor.b32  	%r1042, %r1042, %r763;
	ld.global.u32 	%r764, [%rd7+232];
	xor.b32  	%r1041, %r1041, %r764;
	ld.global.u32 	%r765, [%rd7+236];
	xor.b32  	%r948, %r948, %r765;
$L__BB8_67:
	and.b32  	%r767, %r680, 4096;
	setp.eq.s32 	%p39, %r767, 0;
	@%p39 bra 	$L__BB8_69;
	ld.global.u32 	%r768, [%rd7+240];
	xor.b32  	%r952, %r952, %r768;
	ld.global.u32 	%r769, [%rd7+244];
	xor.b32  	%r951, %r951, %r769;
	ld.global.u32 	%r770, [%rd7+248];
	xor.b32  	%r1042, %r1042, %r770;
	ld.global.u32 	%r771, [%rd7+252];
	xor.b32  	%r1041, %r1041, %r771;
	ld.global.u32 	%r772, [%rd7+256];
	xor.b32  	%r948, %r948, %r772;
$L__BB8_69:
	and.b32  	%r774, %r680, 8192;
	setp.eq.s32 	%p40, %r774, 0;
	@%p40 bra 	$L__BB8_71;
	ld.global.u32 	%r775, [%rd7+260];
	xor.b32  	%r952, %r952, %r775;
	ld.global.u32 	%r776, [%rd7+264];
	xor.b32  	%r951, %r951, %r776;
	ld.global.u32 	%r777, [%rd7+268];
	xor.b32  	%r1042, %r1042, %r777;
	ld.global.u32 	%r778, [%rd7+272];
	xor.b32  	%r1041, %r1041, %r778;
	ld.global.u32 	%r779, [%rd7+276];
	xor.b32  	%r948, %r948, %r779;
$L__BB8_71:
	and.b32  	%r781, %r680, 16384;
	setp.eq.s32 	%p41, %r781, 0;
	@%p41 bra 	$L__BB8_73;
	ld.global.u32 	%r782, [%rd7+280];
	xor.b32  	%r952, %r952, %r782;
	ld.global.u32 	%r783, [%rd7+284];
	xor.b32  	%r951, %r951, %r783;
	ld.global.u32 	%r784, [%rd7+288];
	xor.b32  	%r1042, %r1042, %r784;
	ld.global.u32 	%r785, [%rd7+292];
	xor.b32  	%r1041, %r1041, %r785;
	ld.global.u32 	%r786, [%rd7+296];
	xor.b32  	%r948, %r948, %r786;
$L__BB8_73:
	and.b32  	%r788, %r680, 32768;
	setp.eq.s32 	%p42, %r788, 0;
	@%p42 bra 	$L__BB8_75;
	ld.global.u32 	%r789, [%rd7+300];
	xor.b32  	%r952, %r952, %r789;
	ld.global.u32 	%r790, [%rd7+304];
	xor.b32  	%r951, %r951, %r790;
	ld.global.u32 	%r791, [%rd7+308];
	xor.b32  	%r1042, %r1042, %r791;
	ld.global.u32 	%r792, [%rd7+312];
	xor.b32  	%r1041, %r1041, %r792;
	ld.global.u32 	%r793, [%rd7+316];
	xor.b32  	%r948, %r948, %r793;
$L__BB8_75:
	add.s32 	%r1039, %r1039, 16;
	setp.ne.s32 	%p43, %r1039, 32;
	@%p43 bra 	$L__BB8_43;
	mad.lo.s32 	%r794, %r1033, -31, %r190;
	add.s32 	%r1033, %r794, 1;
	setp.ne.s32 	%p44, %r1033, 5;
	@%p44 bra 	$L__BB8_42;
	st.local.u32 	[%rd1+4], %r952;
	st.local.v2.u32 	[%rd1+8], {%r951, %r1042};
	st.local.v2.u32 	[%rd1+16], {%r1041, %r948};
	setp.ne.s64 	%p45, %rd4, 3;
	@%p45 bra 	$L__BB8_115;
	mov.b32 	%r948, 0;
	mov.u32 	%r1133, %r948;
	mov.u32 	%r1134, %r948;
	mov.u32 	%r951, %r948;
	mov.u32 	%r952, %r948;
	mov.u32 	%r1125, %r948;
$L__BB8_79:
	mul.wide.u32 	%rd20, %r1125, 4;
	add.s64 	%rd21, %rd1, %rd20;
	ld.local.u32 	%r365, [%rd21+4];
	shl.b32 	%r366, %r1125, 5;
	mov.b32 	%r1131, 0;
$L__BB8_80:
	.pragma "nounroll";
	shr.u32 	%r797, %r365, %r1131;
	and.b32  	%r798, %r797, 1;
	setp.eq.b32 	%p46, %r798, 1;
	not.pred 	%p47, %p46;
	add.s32 	%r799, %r366, %r1131;
	mul.lo.s32 	%r800, %r799, 5;
	mul.wide.u32 	%rd22, %r800, 4;
	add.s64 	%rd8, %rd5, %rd22;
	@%p47 bra 	$L__BB8_82;
	ld.global.u32 	%r801, [%rd8];
	xor.b32  	%r952, %r952, %r801;
	ld.global.u32 	%r802, [%rd8+4];
	xor.b32  	%r951, %r951, %r802;
	ld.global.u32 	%r803, [%rd8+8];
	xor.b32  	%r1134, %r1134, %r803;
	ld.global.u32 	%r804, [%rd8+12];
	xor.b32  	%r1133, %r1133, %r804;
	ld.global.u32 	%r805, [%rd8+16];
	xor.b32  	%r948, %r948, %r805;
$L__BB8_82:
	and.b32  	%r807, %r797, 2;
	setp.eq.s32 	%p48, %r807, 0;
	@%p48 bra 	$L__BB8_84;
	ld.global.u32 	%r808, [%rd8+20];
	xor.b32  	%r952, %r952, %r808;
	ld.global.u32 	%r809, [%rd8+24];
	xor.b32  	%r951, %r951, %r809;
	ld.global.u32 	%r810, [%rd8+28];
	xor.b32  	%r1134, %r1134, %r810;
	ld.global.u32 	%r811, [%rd8+32];
	xor.b32  	%r1133, %r1133, %r811;
	ld.global.u32 	%r812, [%rd8+36];
	xor.b32  	%r948, %r948, %r812;
$L__BB8_84:
	and.b32  	%r814, %r797, 4;
	setp.eq.s32 	%p49, %r814, 0;
	@%p49 bra 	$L__BB8_86;
	ld.global.u32 	%r815, [%rd8+40];
	xor.b32  	%r952, %r952, %r815;
	ld.global.u32 	%r816, [%rd8+44];
	xor.b32  	%r951, %r951, %r816;
	ld.global.u32 	%r817, [%rd8+48];
	xor.b32  	%r1134, %r1134, %r817;
	ld.global.u32 	%r818, [%rd8+52];
	xor.b32  	%r1133, %r1133, %r818;
	ld.global.u32 	%r819, [%rd8+56];
	xor.b32  	%r948, %r948, %r819;
$L__BB8_86:
	and.b32  	%r821, %r797, 8;
	setp.eq.s32 	%p50, %r821, 0;
	@%p50 bra 	$L__BB8_88;
	ld.global.u32 	%r822, [%rd8+60];
	xor.b32  	%r952, %r952, %r822;
	ld.global.u32 	%r823, [%rd8+64];
	xor.b32  	%r951, %r951, %r823;
	ld.global.u32 	%r824, [%rd8+68];
	xor.b32  	%r1134, %r1134, %r824;
	ld.global.u32 	%r825, [%rd8+72];
	xor.b32  	%r1133, %r1133, %r825;
	ld.global.u32 	%r826, [%rd8+76];
	xor.b32  	%r948, %r948, %r826;
$L__BB8_88:
	and.b32  	%r828, %r797, 16;
	setp.eq.s32 	%p51, %r828, 0;
	@%p51 bra 	$L__BB8_90;
	ld.global.u32 	%r829, [%rd8+80];
	xor.b32  	%r952, %r952, %r829;
	ld.global.u32 	%r830, [%rd8+84];
	xor.b32  	%r951, %r951, %r830;
	ld.global.u32 	%r831, [%rd8+88];
	xor.b32  	%r1134, %r1134, %r831;
	ld.global.u32 	%r832, [%rd8+92];
	xor.b32  	%r1133, %r1133, %r832;
	ld.global.u32 	%r833, [%rd8+96];
	xor.b32  	%r948, %r948, %r833;
$L__BB8_90:
	and.b32  	%r835, %r797, 32;
	setp.eq.s32 	%p52, %r835, 0;
	@%p52 bra 	$L__BB8_92;
	ld.global.u32 	%r836, [%rd8+100];
	xor.b32  	%r952, %r952, %r836;
	ld.global.u32 	%r837, [%rd8+104];
	xor.b32  	%r951, %r951, %r837;
	ld.global.u32 	%r838, [%rd8+108];
	xor.b32  	%r1134, %r1134, %r838;
	ld.global.u32 	%r839, [%rd8+112];
	xor.b32  	%r1133, %r1133, %r839;
	ld.global.u32 	%r840, [%rd8+116];
	xor.b32  	%r948, %r948, %r840;
$L__BB8_92:
	and.b32  	%r842, %r797, 64;
	setp.eq.s32 	%p53, %r842, 0;
	@%p53 bra 	$L__BB8_94;
	ld.global.u32 	%r843, [%rd8+120];
	xor.b32  	%r952, %r952, %r843;
	ld.global.u32 	%r844, [%rd8+124];
	xor.b32  	%r951, %r951, %r844;
	ld.global.u32 	%r845, [%rd8+128];
	xor.b32  	%r1134, %r1134, %r845;
	ld.global.u32 	%r846, [%rd8+132];
	xor.b32  	%r1133, %r1133, %r846;
	ld.global.u32 	%r847, [%rd8+136];
	xor.b32  	%r948, %r948, %r847;
$L__BB8_94:
	and.b32  	%r849, %r797, 128;
	setp.eq.s32 	%p54, %r849, 0;
	@%p54 bra 	$L__BB8_96;
	ld.global.u32 	%r850, [%rd8+140];
	xor.b32  	%r952, %r952, %r850;
	ld.global.u32 	%r851, [%rd8+144];
	xor.b32  	%r951, %r951, %r851;
	ld.global.u32 	%r852, [%rd8+148];
	xor.b32  	%r1134, %r1134, %r852;
	ld.global.u32 	%r853, [%rd8+152];
	xor.b32  	%r1133, %r1133, %r853;
	ld.global.u32 	%r854, [%rd8+156];
	xor.b32  	%r948, %r948, %r854;
$L__BB8_96:
	and.b32  	%r856, %r797, 256;
	setp.eq.s32 	%p55, %r856, 0;
	@%p55 bra 	$L__BB8_98;
	ld.global.u32 	%r857, [%rd8+160];
	xor.b32  	%r952, %r952, %r857;
	ld.global.u32 	%r858, [%rd8+164];
	xor.b32  	%r951, %r951, %r858;
	ld.global.u32 	%r859, [%rd8+168];
	xor.b32  	%r1134, %r1134, %r859;
	ld.global.u32 	%r860, [%rd8+172];
	xor.b32  	%r1133, %r1133, %r860;
	ld.global.u32 	%r861, [%rd8+176];
	xor.b32  	%r948, %r948, %r861;
$L__BB8_98:
	and.b32  	%r863, %r797, 512;
	setp.eq.s32 	%p56, %r863, 0;
	@%p56 bra 	$L__BB8_100;
	ld.global.u32 	%r864, [%rd8+180];
	xor.b32  	%r952, %r952, %r864;
	ld.global.u32 	%r865, [%rd8+184];
	xor.b32  	%r951, %r951, %r865;
	ld.global.u32 	%r866, [%rd8+188];
	xor.b32  	%r1134, %r1134, %r866;
	ld.global.u32 	%r867, [%rd8+192];
	xor.b32  	%r1133, %r1133, %r867;
	ld.global.u32 	%r868, [%rd8+196];
	xor.b32  	%r948, %r948, %r868;
$L__BB8_100:
	and.b32  	%r870, %r797, 1024;
	setp.eq.s32 	%p57, %r870, 0;
	@%p57 bra 	$L__BB8_102;
	ld.global.u32 	%r871, [%rd8+200];
	xor.b32  	%r952, %r952, %r871;
	ld.global.u32 	%r872, [%rd8+204];
	xor.b32  	%r951, %r951, %r872;
	ld.global.u32 	%r873, [%rd8+208];
	xor.b32  	%r1134, %r1134, %r873;
	ld.global.u32 	%r874, [%rd8+212];
	xor.b32  	%r1133, %r1133, %r874;
	ld.global.u32 	%r875, [%rd8+216];
	xor.b32  	%r948, %r948, %r875;
$L__BB8_102:
	and.b32  	%r877, %r797, 2048;
	setp.eq.s32 	%p58, %r877, 0;
	@%p58 bra 	$L__BB8_104;
	ld.global.u32 	%r878, [%rd8+220];
	xor.b32  	%r952, %r952, %r878;
	ld.global.u32 	%r879, [%rd8+224];
	xor.b32  	%r951, %r951, %r879;
	ld.global.u32 	%r880, [%rd8+228];
	xor.b32  	%r1134, %r1134, %r880;
	ld.global.u32 	%r881, [%rd8+232];
	xor.b32  	%r1133, %r1133, %r881;
	ld.global.u32 	%r882, [%rd8+236];
	xor.b32  	%r948, %r948, %r882;
$L__BB8_104:
	and.b32  	%r884, %r797, 4096;
	setp.eq.s32 	%p59, %r884, 0;
	@%p59 bra 	$L__BB8_106;
	ld.global.u32 	%r885, [%rd8+240];
	xor.b32  	%r952, %r952, %r885;
	ld.global.u32 	%r886, [%rd8+244];
	xor.b32  	%r951, %r951, %r886;
	ld.global.u32 	%r887, [%rd8+248];
	xor.b32  	%r1134, %r1134, %r887;
	ld.global.u32 	%r888, [%rd8+252];
	xor.b32  	%r1133, %r1133, %r888;
	ld.global.u32 	%r889, [%rd8+256];
	xor.b32  	%r948, %r948, %r889;
$L__BB8_106:
	and.b32  	%r891, %r797, 8192;
	setp.eq.s32 	%p60, %r891, 0;
	@%p60 bra 	$L__BB8_108;
	ld.global.u32 	%r892, [%rd8+260];
	xor.b32  	%r952, %r952, %r892;
	ld.global.u32 	%r893, [%rd8+264];
	xor.b32  	%r951, %r951, %r893;
	ld.global.u32 	%r894, [%rd8+268];
	xor.b32  	%r1134, %r1134, %r894;
	ld.global.u32 	%r895, [%rd8+272];
	xor.b32  	%r1133, %r1133, %r895;
	ld.global.u32 	%r896, [%rd8+276];
	xor.b32  	%r948, %r948, %r896;
$L__BB8_108:
	and.b32  	%r898, %r797, 16384;
	setp.eq.s32 	%p61, %r898, 0;
	@%p61 bra 	$L__BB8_110;
	ld.global.u32 	%r899, [%rd8+280];
	xor.b32  	%r952, %r952, %r899;
	ld.global.u32 	%r900, [%rd8+284];
	xor.b32  	%r951, %r951, %r900;
	ld.global.u32 	%r901, [%rd8+288];
	xor.b32  	%r1134, %r1134, %r901;
	ld.global.u32 	%r902, [%rd8+292];
	xor.b32  	%r1133, %r1133, %r902;
	ld.global.u32 	%r903, [%rd8+296];
	xor.b32  	%r948, %r948, %r903;
$L__BB8_110:
	and.b32  	%r905, %r797, 32768;
	setp.eq.s32 	%p62, %r905, 0;
	@%p62 bra 	$L__BB8_112;
	ld.global.u32 	%r906, [%rd8+300];
	xor.b32  	%r952, %r952, %r906;
	ld.global.u32 	%r907, [%rd8+304];
	xor.b32  	%r951, %r951, %r907;
	ld.global.u32 	%r908, [%rd8+308];
	xor.b32  	%r1134, %r1134, %r908;
	ld.global.u32 	%r909, [%rd8+312];
	xor.b32  	%r1133, %r1133, %r909;
	ld.global.u32 	%r910, [%rd8+316];
	xor.b32  	%r948, %r948, %r910;
$L__BB8_112:
	add.s32 	%r1131, %r1131, 16;
	setp.ne.s32 	%p63, %r1131, 32;
	@%p63 bra 	$L__BB8_80;
	mad.lo.s32 	%r911, %r1125, -31, %r366;
	add.s32 	%r1125, %r911, 1;
	setp.ne.s32 	%p64, %r1125, 5;
	@%p64 bra 	$L__BB8_79;
	st.local.u32 	[%rd1+4], %r952;
	st.local.v2.u32 	[%rd1+8], {%r951, %r1134};
	st.local.v2.u32 	[%rd1+16], {%r1133, %r948};
$L__BB8_115:
	shr.u64 	%rd26, %rd3, 2;
	add.s32 	%r935, %r935, 1;
	setp.gt.u64 	%p65, %rd3, 3;
	@%p65 bra 	$L__BB8_3;
$L__BB8_116:
	shr.u32 	%r912, %r952, 2;
	xor.b32  	%r913, %r912, %r952;
	shl.b32 	%r914, %r948, 4;
	shl.b32 	%r915, %r913, 1;
	xor.b32  	%r916, %r915, %r914;
	xor.b32  	%r917, %r916, %r913;
	xor.b32  	%r918, %r917, %r948;
	add.s32 	%r919, %r918, -771147972;
	shr.u32 	%r920, %r951, 2;
	xor.b32  	%r921, %r920, %r951;
	shl.b32 	%r922, %r918, 4;
	shl.b32 	%r923, %r921, 1;
	xor.b32  	%r924, %r923, %r922;
	xor.b32  	%r925, %r924, %r921;
	xor.b32  	%r926, %r925, %r918;
	add.s32 	%r927, %r926, -770785535;
	cvt.rn.f32.u32 	%f1, %r919;
	fma.rn.f32 	%f2, %f1, 0f2F800000, 0f2F000000;
	cvt.rn.f32.u32 	%f3, %r927;
	fma.rn.f32 	%f4, %f3, 0f30C90FDB, 0f30490FDB;
	setp.lt.f32 	%p66, %f2, 0f00800000;
	mul.f32 	%f5, %f2, 0f4B000000;
	selp.f32 	%f6, %f5, %f2, %p66;
	selp.f32 	%f7, 0fC1B80000, 0f00000000, %p66;
	mov.b32 	%r928, %f6;
	add.s32 	%r929, %r928, -1059760811;
	and.b32  	%r930, %r929, -8388608;
	sub.s32 	%r931, %r928, %r930;
	mov.b32 	%f8, %r931;
	cvt.rn.f32.s32 	%f9, %r930;
	fma.rn.f32 	%f10, %f9, 0f34000000, %f7;
	add.f32 	%f11, %f8, 0fBF800000;
	fma.rn.f32 	%f12, %f11, 0fBE055027, 0f3E1039F6;
	fma.rn.f32 	%f13, %f12, %f11, 0fBDF8CDCC;
	fma.rn.f32 	%f14, %f13, %f11, 0f3E0F2955;
	fma.rn.f32 	%f15, %f14, %f11, 0fBE2AD8B9;
	fma.rn.f32 	%f16, %f15, %f11, 0f3E4CED0B;
	fma.rn.f32 	%f17, %f16, %f11, 0fBE7FFF22;
	fma.rn.f32 	%f18, %f17, %f11, 0f3EAAAA78;
	fma.rn.f32 	%f19, %f18, %f11, 0fBF000000;
	mul.f32 	%f20, %f11, %f19;
	fma.rn.f32 	%f21, %f20, %f11, %f11;
	fma.rn.f32 	%f22, %f10, 0f3F317218, %f21;
	setp.gt.u32 	%p67, %r928, 2139095039;
	fma.rn.f32 	%f23, %f6, 0f7F800000, 0f7F800000;
	selp.f32 	%f24, %f23, %f22, %p67;
	setp.eq.f32 	%p68, %f6, 0f00000000;
	mul.f32 	%f25, %f24, 0fC0000000;
	selp.f32 	%f26, 0f7F800000, %f25, %p68;
	sqrt.rn.f32 	%f27, %f26;
	sin.approx.f32 	%f28, %f4;
	mul.f32 	%f29, %f27, %f28;
	cvt.rn.f32.u32 	%f30, %r543;
	mov.f32 	%f31, 0f40000000;
	div.rn.f32 	%f32, %f31, %f30;
	sqrt.rn.f32 	%f33, %f32;
	mul.f32 	%f34, %f29, %f33;
	cvta.to.global.u64 	%rd23, %rd10;
	shl.b64 	%rd24, %rd2, 2;
	add.s64 	%rd25, %rd23, %rd24;
	st.global.f32 	[%rd25], %f34;
$L__BB8_117:
	ret;

}


// ===== COMPILED SASS (sm_100) =====

	.target	sm_100

	.elftype	@"ET_EXEC"


//--------------------- .note.nv.tkinfo           --------------------------
	.section	.note.nv.tkinfo,"",@"SHT_NOTE"
	.sectionflags	@"SHF_NOTE_NV_TKINFO"
	.tkinfo
        /*0018*/ 	.word	0x00000002
        /*0030*/ 	.string	""
        /*0030*/ 	.string	"ptxas"
        /*0030*/ 	.string	"Cuda compilation tools, release 13.0, V13.0.88"
        /*0030*/ 	.string	"Build cuda_13.0.r13.0/compiler.36424714_0"
        /*0030*/ 	.string	"-arch sm_100 -m 64 "



//--------------------- .note.nv.cuinfo           --------------------------
	.section	.note.nv.cuinfo,"",@"SHT_NOTE"
	.sectionflags	@"SHF_NOTE_NV_CUINFO"
        /*0018*/ 	.short	0x0002
        /*001a*/ 	.short	0x0064
        /*001c*/ 	.short	0x0082
	.zero		2


//--------------------- .nv.info                  --------------------------
	.section	.nv.info,"",@"SHT_CUDA_INFO"
	.align	4


	//----- nvinfo : EIATTR_REGCOUNT
	.align		4
        /*0000*/ 	.byte	0x04, 0x2f
        /*0002*/ 	.short	(.L_10 - .L_9)
	.align		4
.L_9:
        /*0004*/ 	.word	index@(_Z12forward_passiiiPfS_S_S_)
        /*0008*/ 	.word	0x0000001c


	//----- nvinfo : EIATTR_FRAME_SIZE
	.align		4
.L_10:
        /*000c*/ 	.byte	0x04, 0x11
        /*000e*/ 	.short	(.L_12 - .L_11)
	.align		4
.L_11:
        /*0010*/ 	.word	index@(_Z12forward_passiiiPfS_S_S_)
        /*0014*/ 	.word	0x00000000


	//----- nvinfo : EIATTR_REGCOUNT
	.align		4
.L_12:
        /*0018*/ 	.byte	0x04, 0x2f
        /*001a*/ 	.short	(.L_14 - .L_13)
	.align		4
.L_13:
        /*001c*/ 	.word	index@(_Z13backward_passiiiPfS_S_S_)
        /*0020*/ 	.word	0x0000001c


	//----- nvinfo : EIATTR_FRAME_SIZE
	.align		4
.L_14:
        /*0024*/ 	.byte	0x04, 0x11
        /*0026*/ 	.short	(.L_16 - .L_15)
	.align		4
.L_15:
        /*0028*/ 	.word	index@(_Z13backward_passiiiPfS_S_S_)
        /*002c*/ 	.word	0x00000000


	//----- nvinfo : EIATTR_REGCOUNT
	.align		4
.L_16:
        /*0030*/ 	.byte	0x04, 0x2f
        /*0032*/ 	.short	(.L_18 - .L_17)
	.align		4
.L_17:
        /*0034*/ 	.word	index@(_Z12update_layeriiifPfS_S_S_)
        /*0038*/ 	.word	0x00000020


	//----- nvinfo : EIATTR_FRAME_SIZE
	.align		4
.L_18:
        /*003c*/ 	.byte	0x04, 0x11
        /*003e*/ 	.short	(.L_20 - .L_19)
	.align		4
.L_19:
        /*0040*/ 	.word	index@($__internal_3_$__cuda_sm3x_div_rn_noftz_f32_slowpath)
        /*0044*/ 	.word	0x00000000


	//----- nvinfo : EIATTR_FRAME_SIZE
	.align		4
.L_20:
        /*0048*/ 	.byte	0x04, 0x11
        /*004a*/ 	.short	(.L_22 - .L_21)
	.align		4
.L_21:
        /*004c*/ 	.word	index@(_Z12update_layeriiifPfS_S_S_)
        /*0050*/ 	.word	0x00000000


	//----- nvinfo : EIATTR_REGCOUNT
	.align		4
.L_22:
        /*0054*/ 	.byte	0x04, 0x2f
        /*0056*/ 	.short	(.L_24 - .L_23)
	.align		4
.L_23:
        /*0058*/ 	.word	index@(_Z4reluiiPfS_)
        /*005c*/ 	.word	0x0000000a


	//----- nvinfo : EIATTR_FRAME_SIZE
	.align		4
.L_24:
        /*0060*/ 	.byte	0x04, 0x11
        /*0062*/ 	.short	(.L_26 - .L_25)
	.align		4
.L_25:
        /*0064*/ 	.word	index@(_Z4reluiiPfS_)
        /*0068*/ 	.word	0x00000000


	//----- nvinfo : EIATTR_REGCOUNT
	.align		4
.L_26:
        /*006c*/ 	.byte	0x04, 0x2f
        /*006e*/ 	.short	(.L_28 - .L_27)
	.align		4
.L_27:
        /*0070*/ 	.word	index@(_Z13relu_backwardiiPfS_S_)
        /*0074*/ 	.word	0x0000000c


	//----- nvinfo : EIATTR_FRAME_SIZE
	.align		4
.L_28:
        /*0078*/ 	.byte	0x04, 0x11
        /*007a*/ 	.short	(.L_30 - .L_29)
	.align		4
.L_29:
        /*007c*/ 	.word	index@(_Z13relu_backwardiiPfS_S_)
        /*0080*/ 	.word	0x00000000


	//----- nvinfo : EIATTR_REGCOUNT
	.align		4
.L_30:
        /*0084*/ 	.byte	0x04, 0x2f
        /*0086*/ 	.short	(.L_32 - .L_31)
	.align		4
.L_31:
        /*0088*/ 	.word	index@(_Z7softmaxiiPfS_)
        /*008c*/ 	.word	0x00000020


	//----- nvinfo : EIATTR_FRAME_SIZE
	.align		4
.L_32:
        /*0090*/ 	.byte	0x04, 0x11
        /*0092*/ 	.short	(.L_34 - .L_33)
	.align		4
.L_33:
        /*0094*/ 	.word	index@($__internal_2_$__cuda_sm3x_div_rn_noftz_f32_slowpath)
        /*0098*/ 	.word	0x00000000


	//----- nvinfo : EIATTR_FRAME_SIZE
	.align		4
.L_34:
        /*009c*/ 	.byte	0x04, 0x11
        /*009e*/ 	.short	(.L_36 - .L_35)
	.align		4
.L_35:
        /*00a0*/ 	.word	index@(_Z7softmaxiiPfS_)
        /*00a4*/ 	.word	0x00000000


	//----- nvinfo : EIATTR_REGCOUNT
	.align		4
.L_36:
        /*00a8*/ 	.byte	0x04, 0x2f
        /*00aa*/ 	.short	(.L_38 - .L_37)
	.align		4
.L_37:
        /*00ac*/ 	.word	index@(_Z13cross_entropyiiPfS_S_)
        /*00b0*/ 	.word	0x0000001c


	//----- nvinfo : EIATTR_FRAME_SIZE
	.align		4
.L_38:
        /*00b4*/ 	.byte	0x04, 0x11
        /*00b6*/ 	.short	(.L_40 - .L_39)
	.align		4
.L_39:
        /*00b8*/ 	.word	index@(_Z13cross_entropyiiPfS_S_)
        /*00bc*/ 	.word	0x00000000


	//----- nvinfo : EIATTR_REGCOUNT
	.align		4
.L_40:
        /*00c0*/ 	.byte	0x04, 0x2f
        /*00c2*/ 	.short	(.L_42 - .L_41)
	.align		4
.L_41:
        /*00c4*/ 	.word	index@(_Z22cross_entropy_backwardiiPfS_S_)
        /*00c8*/ 	.word	0x0000000c


	//----- nvinfo : EIATTR_FRAME_SIZE
	.align		4
.L_42:
        /*00cc*/ 	.byte	0x04, 0x11
        /*00ce*/ 	.short	(.L_44 - .L_43)
	.align		4
.L_43:
        /*00d0*/ 	.word	index@(_Z22cross_entropy_backwardiiPfS_S_)
        /*00d4*/ 	.word	0x00000000


	//----- nvinfo : EIATTR_REGCOUNT
	.align		4
.L_44:
        /*00d8*/ 	.byte	0x04, 0x2f
        /*00da*/ 	.short	(.L_46 - .L_45)
	.align		4
.L_45:
        /*00dc*/ 	.word	index@(_Z9init_randiiPf)
        /*00e0*/ 	.word	0x00000020


	//----- nvinfo : EIATTR_FRAME_SIZE
	.align		4
.L_46:
        /*00e4*/ 	.byte	0x04, 0x11
        /*00e6*/ 	.short	(.L_48 - .L_47)
	.align		4
.L_47:
        /*00e8*/ 	.word	index@($__internal_1_$__cuda_sm3x_div_rn_noftz_f32_slowpath)
        /*00ec*/ 	.word	0x00000030


	//----- nvinfo : EIATTR_FRAME_SIZE
	.align		4
.L_48:
        /*00f0*/ 	.byte	0x04, 0x11
        /*00f2*/ 	.short	(.L_50 - .L_49)
	.align		4
.L_49:
        /*00f4*/ 	.word	index@($__internal_0_$__cuda_sm20_sqrt_rn_f32_slowpath)
        /*00f8*/ 	.word	0x00000030


	//----- nvinfo : EIATTR_FRAME_SIZE
	.align		4
.L_50:
        /*00fc*/ 	.byte	0x04, 0x11
        /*00fe*/ 	.short	(.L_52 - .L_51)
	.align		4
.L_51:
        /*0100*/ 	.word	index@(_Z9init_randiiPf)
        /*0104*/ 	.word	0x00000030


	//----- nvinfo : EIATTR_MIN_STACK_SIZE
	.align		4
.L_52:
        /*0108*/ 	.byte	0x04, 0x12
        /*010a*/ 	.short	(.L_54 - .L_53)
	.align		4
.L_53:
        /*010c*/ 	.word	index@(_Z9init_randiiPf)
        /*0110*/ 	.word	0x00000030


	//----- nvinfo : EIATTR_MIN_STACK_SIZE
	.align		4
.L_54:
        /*0114*/ 	.byte	0x04, 0x12
        /*0116*/ 	.short	(.L_56 - .L_55)
	.align		4
.L_55:
        /*0118*/ 	.word	index@(_Z22cross_entropy_backwardiiPfS_S_)
        /*011c*/ 	.word	0x00000000


	//----- nvinfo : EIATTR_MIN_STACK_SIZE
	.align		4
.L_56:
        /*0120*/ 	.byte	0x04, 0x12
        /*0122*/ 	.short	(.L_58 - .L_57)
	.align		4
.L_57:
        /*0124*/ 	.word	index@(_Z13cross_entropyiiPfS_S_)
        /*0128*/ 	.word	0x00000000


	//----- nvinfo : EIATTR_MIN_STACK_SIZE
	.align		4
.L_58:
        /*012c*/ 	.byte	0x04, 0x12
        /*012e*/ 	.short	(.L_60 - .L_59)
	.align		4
.L_59:
        /*0130*/ 	.word	index@(_Z7softmaxiiPfS_)
        /*0134*/ 	.word	0x00000000


	//----- nvinfo : EIATTR_MIN_STACK_SIZE
	.align		4
.L_60:
        /*0138*/ 	.byte	0x04, 0x12
        /*013a*/ 	.short	(.L_62 - .L_61)
	.align		4
.L_61:
        /*013c*/ 	.word	index@(_Z13relu_backwardiiPfS_S_)
        /*0140*/ 	.word	0x00000000


	//----- nvinfo : EIATTR_MIN_STACK_SIZE
	.align		4
.L_62:
        /*0144*/ 	.byte	0x04, 0x12
        /*0146*/ 	.short	(.L_64 - .L_63)
	.align		4
.L_63:
        /*0148*/ 	.word	index@(_Z4reluiiPfS_)
        /*014c*/ 	.word	0x00000000


	//----- nvinfo : EIATTR_MIN_STACK_SIZE
	.align		4
.L_64:
        /*0150*/ 	.byte	0x04, 0x12
        /*0152*/ 	.short	(.L_66 - .L_65)
	.align		4
.L_65:
        /*0154*/ 	.word	index@(_Z12update_layeriiifPfS_S_S_)
        /*0158*/ 	.word	0x00000000


	//----- nvinfo : EIATTR_MIN_STACK_SIZE
	.align		4
.L_66:
        /*015c*/ 	.byte	0x04, 0x12
        /*015e*/ 	.short	(.L_68 - .L_67)
	.align		4
.L_67:
        /*0160*/ 	.word	index@(_Z13backward_passiiiPfS_S_S_)
        /*0164*/ 	.word	0x00000000


	//----- nvinfo : EIATTR_MIN_STACK_SIZE
	.align		4
.L_68:
        /*0168*/ 	.byte	0x04, 0x12
        /*016a*/ 	.short	(.L_70 - .L_69)
	.align		4
.L_69:
        /*016c*/ 	.word	index@(_Z12forward_passiiiPfS_S_S_)
        /*0170*/ 	.word	0x00000000
.L_70:


//--------------------- .nv.compat                --------------------------
	.section	.nv.compat,"",@"SHT_CUDA_COMPAT_INFO"
	.align	4
        /*0000*/ 	.byte	0x02, 0x09, 0x00, 0x00, 0x02, 0x02, 0x01, 0x00, 0x02, 0x05, 0x05, 0x00, 0x03, 0x07, 0x01, 0x01
        /*0010*/ 	.byte	0x02, 0x03, 0x00, 0x00, 0x02, 0x06, 0x01, 0x00, 0x04, 0x0b, 0x08, 0x00, 0x01, 0x00, 0x00, 0x00
        /*0020*/ 	.byte	0x00, 0x00, 0x00, 0x00


//--------------------- .nv.info._Z9init_randiiPf --------------------------
	.section	.nv.info._Z9init_randiiPf,"",@"SHT_CUDA_INFO"
	.sectionflags	@""
	.align	4


	//----- nvinfo : EIATTR_CUDA_API_VERSION
	.align		4
        /*0000*/ 	.byte	0x04, 0x37
        /*0002*/ 	.short	(.L_72 - .L_71)
.L_71:
        /*0004*/ 	.word	0x00000082


	//----- nvinfo : EIATTR_KPARAM_INFO
	.align		4
.L_72:
        /*0008*/ 	.byte	0x04, 0x17
        /*000a*/ 	.short	(.L_74 - .L_73)
.L_73:
        /*000c*/ 	.word	0x00000000
        /*0010*/ 	.short	0x0002
        /*0012*/ 	.short	0x0008
        /*0014*/ 	.byte	0x00, 0xf5, 0x21, 0x00


	//----- nvinfo : EIATTR_KPARAM_INFO
	.align		4
.L_74:
        /*0018*/ 	.byte	0x04, 0x17
        /*001a*/ 	.short	(.L_76 - .L_75)
.L_75:
        /*001c*/ 	.word	0x00000000
        /*0020*/ 	.short	0x0001
        /*0022*/ 	.short	0x0004
        /*0024*/ 	.byte	0x00, 0xf0, 0x11, 0x00


	//----- nvinfo : EIATTR_KPARAM_INFO
	.align		4
.L_76:
        /*0028*/ 	.byte	0x04, 0x17
        /*002a*/ 	.short	(.L_78 - .L_77)
.L_77:
        /*002c*/ 	.word	0x00000000
        /*0030*/ 	.short	0x0000
        /*0032*/ 	.short	0x0000
        /*0034*/ 	.byte	0x00, 0xf0, 0x11, 0x00


	//----- nvinfo : EIATTR_SPARSE_MMA_MASK
	.align		4
.L_78:
        /*0038*/ 	.byte	0x03, 0x50
        /*003a*/ 	.short	0x0000


	//----- nvinfo : EIATTR_MAXREG_COUNT
	.align		4
        /*003c*/ 	.byte	0x03, 0x1b
        /*003e*/ 	.short	0x00ff


	//----- nvinfo : EIATTR_MERCURY_ISA_VERSION
	.align		4
        /*0040*/ 	.byte	0x03, 0x5f
        /*0042*/ 	.short	0x0101


	//----- nvinfo : EIATTR_VRC_CTA_INIT_COUNT
	.align		4
        /*0044*/ 	.byte	0x02, 0x4a
	.zero		1
	.zero		1


	//----- nvinfo : EIATTR_EXIT_INSTR_OFFSETS
	.align		4
        /*0048*/ 	.byte	0x04, 0x1c
        /*004a*/ 	.short	(.L_80 - .L_79)


	//   ....[0]....
.L_79:
        /*004c*/ 	.word	0x000000d0


	//   ....[1]....
        /*0050*/ 	.word	0x00002d90


	//----- nvinfo : EIATTR_CRS_STACK_SIZE
	.align		4
.L_80:
        /*0054*/ 	.byte	0x04, 0x1e
        /*0056*/ 	.short	(.L_82 - .L_81)
.L_81:
        /*0058*/ 	.word	0x00000000


	//----- nvinfo : EIATTR_CBANK_PARAM_SIZE
	.align		4
.L_82:
        /*005c*/ 	.byte	0x03, 0x19
        /*005e*/ 	.short	0x0010


	//----- nvinfo : EIATTR_PARAM_CBANK
	.align		4
        /*0060*/ 	.byte	0x04, 0x0a
        /*0062*/ 	.short	(.L_84 - .L_83)
	.align		4
.L_83:
        /*0064*/ 	.word	index@(.nv.constant0._Z9init_randiiPf)
        /*0068*/ 	.short	0x0380
        /*006a*/ 	.short	0x0010


	//----- nvinfo : EIATTR_SW_WAR
	.align		4
.L_84:
        /*006c*/ 	.byte	0x04, 0x36
        /*006e*/ 	.short	(.L_86 - .L_85)
.L_85:
        /*0070*/ 	.word	0x00000008
.L_86:


//--------------------- .nv.info._Z22cross_entropy_backwardiiPfS_S_ --------------------------
	.section	.nv.info._Z22cross_entropy_backwardiiPfS_S_,"",@"SHT_CUDA_INFO"
	.sectionflags	@""
	.align	4


	//----- nvinfo : EIATTR_CUDA_API_VERSION
	.align		4
        /*0000*/ 	.byte	0x04, 0x37
        /*0002*/ 	.short	(.L_88 - .L_87)
.L_87:
        /*0004*/ 	.word	0x00000082


	//----- nvinfo : EIATTR_KPARAM_INFO
	.align		4
.L_88:
        /*0008*/ 	.byte	0x04, 0x17
        /*000a*/ 	.short	(.L_90 - .L_89)
.L_89:
        /*000c*/ 	.word	0x00000000
        /*0010*/ 	.short	0x0004
        /*0012*/ 	.short	0x0018
        /*0014*/ 	.byte	0x00, 0xf5, 0x21, 0x00


	//----- nvinfo : EIATTR_KPARAM_INFO
	.align		4
.L_90:
        /*0018*/ 	.byte	0x04, 0x17
        /*001a*/ 	.short	(.L_92 - .L_91)
.L_91:
        /*001c*/ 	.word	0x00000000
        /*0020*/ 	.short	0x0003
        /*0022*/ 	.short	0x0010
        /*0024*/ 	.byte	0x00, 0xf5, 0x21, 0x00


	//----- nvinfo : EIATTR_KPARAM_INFO
	.align		4
.L_92:
        /*0028*/ 	.byte	0x04, 0x17
        /*002a*/ 	.short	(.L_94 - .L_93)
.L_93:
        /*002c*/ 	.word	0x00000000
        /*0030*/ 	.short	0x0002
        /*0032*/ 	.short	0x0008
        /*0034*/ 	.byte	0x00, 0xf5, 0x21, 0x00


	//----- nvinfo : EIATTR_KPARAM_INFO
	.align		4
.L_94:
        /*0038*/ 	.byte	0x04, 0x17
        /*003a*/ 	.short	(.L_96 - .L_95)
.L_95:
        /*003c*/ 	.word	0x00000000
        /*0040*/ 	.short	0x0001
        /*0042*/ 	.short	0x0004
        /*0044*/ 	.byte	0x00, 0xf0, 0x11, 0x00


	//----- nvinfo : EIATTR_KPARAM_INFO
	.align		4
.L_96:
        /*0048*/ 	.byte	0x04, 0x17
        /*004a*/ 	.short	(.L_98 - .L_97)
.L_97:
        /*004c*/ 	.word	0x00000000
        /*0050*/ 	.short	0x0000
        /*0052*/ 	.short	0x0000
        /*0054*/ 	.byte	0x00, 0xf0, 0x11, 0x00


	//----- nvinfo : EIATTR_SPARSE_MMA_MASK
	.align		4
.L_98:
        /*0058*/ 	.byte	0x03, 0x50
        /*005a*/ 	.short	0x0000


	//----- nvinfo : EIATTR_MAXREG_COUNT
	.align		4
        /*005c*/ 	.byte	0x03, 0x1b
        /*005e*/ 	.short	0x00ff


	//----- nvinfo : EIATTR_MERCURY_ISA_VERSION
	.align		4
        /*0060*/ 	.byte	0x03, 0x5f
        /*0062*/ 	.short	0x0101


	//----- nvinfo : EIATTR_VRC_CTA_INIT_COUNT
	.align		4
        /*0064*/ 	.byte	0x02, 0x4a
	.zero		1
	.zero		1


	//----- nvinfo : EIATTR_EXIT_INSTR_OFFSETS
	.align		4
        /*0068*/ 	.byte	0x04, 0x1c
        /*006a*/ 	.short	(.L_100 - .L_99)


	//   ....[0]....
.L_99:
        /*006c*/ 	.word	0x000000c0


	//   ....[1]....
        /*0070*/ 	.word	0x00000190


	//----- nvinfo : EIATTR_CBANK_PARAM_SIZE
	.align		4
.L_100:
        /*0074*/ 	.byte	0x03, 0x19
        /*0076*/ 	.short	0x0020


	//----- nvinfo : EIATTR_PARAM_CBANK
	.align		4
        /*0078*/ 	.byte	0x04, 0x0a
        /*007a*/ 	.short	(.L_102 - .L_101)
	.align		4
.L_101:
        /*007c*/ 	.word	index@(.nv.constant0._Z22cross_entropy_backwardiiPfS_S_)
        /*0080*/ 	.short	0x0380
        /*0082*/ 	.short	0x0020


	//----- nvinfo : EIATTR_SW_WAR
	.align		4
.L_102:
        /*0084*/ 	.byte	0x04, 0x36
        /*0086*/ 	.short	(.L_104 - .L_103)
.L_103:
        /*0088*/ 	.word	0x00000008
.L_104:


//--------------------- .nv.info._Z13cross_entropyiiPfS_S_ --------------------------
	.section	.nv.info._Z13cross_entropyiiPfS_S_,"",@"SHT_CUDA_INFO"
	.sectionflags	@""
	.align	4


	//----- nvinfo : EIATTR_CUDA_API_VERSION
	.align		4
        /*0000*/ 	.byte	0x04, 0x37
        /*0002*/ 	.short	(.L_106 - .L_105)
.L_105:
        /*0004*/ 	.word	0x00000082


	//----- nvinfo : EIATTR_KPARAM_INFO
	.align		4
.L_106:
        /*0008*/ 	.byte	0x04, 0x17
        /*000a*/ 	.short	(.L_108 - .L_107)
.L_107:
        /*000c*/ 	.word	0x00000000
        /*0010*/ 	.short	0x0004
        /*0012*/ 	.short	0x0018
        /*0014*/ 	.byte	0x00, 0xf5, 0x21, 0x00


	//----- nvinfo : EIATTR_KPARAM_INFO
	.align		4
.L_108:
        /*0018*/ 	.byte	0x04, 0x17
        /*001a*/ 	.short	(.L_110 - .L_109)
.L_109:
        /*001c*/ 	.word	0x00000000
        /*0020*/ 	.short	0x0003
        /*0022*/ 	.short	0x0010
        /*0024*/ 	.byte	0x00, 0xf5, 0x21, 0x00


	//----- nvinfo : EIATTR_KPARAM_INFO
	.align		4
.L_110:
        /*0028*/ 	.byte	0x04, 0x17
        /*002a*/ 	.short	(.L_112 - .L_111)
.L_111:
        /*002c*/ 	.word	0x00000000
        /*0030*/ 	.short	0x0002
        /*0032*/ 	.short	0x0008
        /*0034*/ 	.byte	0x00, 0xf5, 0x21, 0x00


	//----- nvinfo : EIATTR_KPARAM_INFO
	.align		4
.L_112:
        /*0038*/ 	.byte	0x04, 0x17
        /*003a*/ 	.short	(.L_114 - .L_113)
.L_113:
        /*003c*/ 	.word	0x00000000
        /*0040*/ 	.short	0x0001
        /*0042*/ 	.short	0x0004
        /*0044*/ 	.byte	0x00, 0xf0, 0x11, 0x00


	//----- nvinfo : EIATTR_KPARAM_INFO
	.align		4
.L_114:
        /*0048*/ 	.byte	0x04, 0x17
        /*004a*/ 	.short	(.L_116 - .L_115)
.L_115:
        /*004c*/ 	.word	0x00000000
        /*0050*/ 	.short	0x0000
        /*0052*/ 	.short	0x0000
        /*0054*/ 	.byte	0x00, 0xf0, 0x11, 0x00


	//----- nvinfo : EIATTR_SPARSE_MMA_MASK
	.align		4
.L_116:
        /*0058*/ 	.byte	0x03, 0x50
        /*005a*/ 	.short	0x0000


	//----- nvinfo : EIATTR_MAXREG_COUNT
	.align		4
        /*005c*/ 	.byte	0x03, 0x1b
        /*005e*/ 	.short	0x00ff


	//----- nvinfo : EIATTR_MERCURY_ISA_VERSION
	.align		4
        /*0060*/ 	.byte	0x03, 0x5f
        /*0062*/ 	.short	0x0101


	//----- nvinfo : EIATTR_VRC_CTA_INIT_COUNT
	.align		4
        /*0064*/ 	.byte	0x02, 0x4a
	.zero		1
	.zero		1


	//----- nvinfo : EIATTR_EXIT_INSTR_OFFSETS
	.align		4
        /*0068*/ 	.byte	0x04, 0x1c
        /*006a*/ 	.short	(.L_118 - .L_117)


	//   ....[0]....
.L_117:
        /*006c*/ 	.word	0x00000070


	//   ....[1]....
        /*0070*/ 	.word	0x00001620


	//----- nvinfo : EIATTR_CRS_STACK_SIZE
	.align		4
.L_118:
        /*0074*/ 	.byte	0x04, 0x1e
        /*0076*/ 	.short	(.L_120 - .L_119)
.L_119:
        /*0078*/ 	.word	0x00000000


	//----- nvinfo : EIATTR_CBANK_PARAM_SIZE
	.align		4
.L_120:
        /*007c*/ 	.byte	0x03, 0x19
        /*007e*/ 	.short	0x0020


	//----- nvinfo : EIATTR_PARAM_CBANK
	.align		4
        /*0080*/ 	.byte	0x04, 0x0a
        /*0082*/ 	.short	(.L_122 - .L_121)
	.align		4
.L_121:
        /*0084*/ 	.word	index@(.nv.constant0._Z13cross_entropyiiPfS_S_)
        /*0088*/ 	.short	0x0380
        /*008a*/ 	.short	0x0020


	//----- nvinfo : EIATTR_SW_WAR
	.align		4
.L_122:
        /*008c*/ 	.byte	0x04, 0x36
        /*008e*/ 	.short	(.L_124 - .L_123)
.L_123:
        /*0090*/ 	.word	0x00000008
.L_124:


//--------------------- .nv.info._Z7softmaxiiPfS_ --------------------------
	.section	.nv.info._Z7softmaxiiPfS_,"",@"SHT_CUDA_INFO"
	.sectionflags	@""
	.align	4


	//----- nvinfo : EIATTR_CUDA_API_VERSION
	.align		4
        /*0000*/ 	.byte	0x04, 0x37
        /*0002*/ 	.short	(.L_126 - .L_125)
.L_125:
        /*0004*/ 	.word	0x00000082


	//----- nvinfo : EIATTR_KPARAM_INFO
	.align		4
.L_126:
        /*0008*/ 	.byte	0x04, 0x17
        /*000a*/ 	.short	(.L_128 - .L_127)
.L_127:
        /*000c*/ 	.word	0x00000000
        /*0010*/ 	.short	0x0003
        /*0012*/ 	.short	0x0010
        /*0014*/ 	.byte	0x00, 0xf5, 0x21, 0x00


	//----- nvinfo : EIATTR_KPARAM_INFO
	.align		4
.L_128:
        /*0018*/ 	.byte	0x04, 0x17
        /*001a*/ 	.short	(.L_130 - .L_129)
.L_129:
        /*001c*/ 	.word	0x00000000
        /*0020*/ 	.short	0x0002
        /*0022*/ 	.short	0x0008
        /*0024*/ 	.byte	0x00, 0xf5, 0x21, 0x00


	//----- nvinfo : EIATTR_KPARAM_INFO
	.align		4
.L_130:
        /*0028*/ 	.byte	0x04, 0x17
        /*002a*/ 	.short	(.L_132 - .L_131)
.L_131:
        /*002c*/ 	.word	0x00000000
        /*0030*/ 	.short	0x0001
        /*0032*/ 	.short	0x0004
        /*0034*/ 	.byte	0x00, 0xf0, 0x11, 0x00


	//----- nvinfo : EIATTR_KPARAM_INFO
	.align		4
.L_132:
        /*0038*/ 	.byte	0x04, 0x17
        /*003a*/ 	.short	(.L_134 - .L_133)
.L_133:
        /*003c*/ 	.word	0x00000000
        /*0040*/ 	.short	0x0000
        /*0042*/ 	.short	0x0000
        /*0044*/ 	.byte	0x00, 0xf0, 0x11, 0x00


	//----- nvinfo : EIATTR_SPARSE_MMA_MASK
	.align		4
.L_134:
        /*0048*/ 	.byte	0x03, 0x50
        /*004a*/ 	.short	0x0000


	//----- nvinfo : EIATTR_MAXREG_COUNT
	.align		4
        /*004c*/ 	.byte	0x03, 0x1b
        /*004e*/ 	.short	0x00ff


	//----- nvinfo : EIATTR_MERCURY_ISA_VERSION
	.align		4
        /*0050*/ 	.byte	0x03, 0x5f
        /*0052*/ 	.short	0x0101


	//----- nvinfo : EIATTR_VRC_CTA_INIT_COUNT
	.align		4
        /*0054*/ 	.byte	0x02, 0x4a
	.zero		1
	.zero		1


	//----- nvinfo : EIATTR_EXIT_INSTR_OFFSETS
	.align		4
        /*0058*/ 	.byte	0x04, 0x1c
        /*005a*/ 	.short	(.L_136 - .L_135)


	//   ....[0]....
.L_135:
        /*005c*/ 	.word	0x000000c0


	//   ....[1]....
        /*0060*/ 	.word	0x000016c0


	//----- nvinfo : EIATTR_CRS_STACK_SIZE
	.align		4
.L_136:
        /*0064*/ 	.byte	0x04, 0x1e
        /*0066*/ 	.short	(.L_138 - .L_137)
.L_137:
        /*0068*/ 	.word	0x00000000


	//----- nvinfo : EIATTR_CBANK_PARAM_SIZE
	.align		4
.L_138:
        /*006c*/ 	.byte	0x03, 0x19
        /*006e*/ 	.short	0x0018


	//----- nvinfo : EIATTR_PARAM_CBANK
	.align		4
        /*0070*/ 	.byte	0x04, 0x0a
        /*0072*/ 	.short	(.L_140 - .L_139)
	.align		4
.L_139:
        /*0074*/ 	.word	index@(.nv.constant0._Z7softmaxiiPfS_)
        /*0078*/ 	.short	0x0380
        /*007a*/ 	.short	0x0018


	//----- nvinfo : EIATTR_SW_WAR
	.align		4
.L_140:
        /*007c*/ 	.byte	0x04, 0x36
        /*007e*/ 	.short	(.L_142 - .L_141)
.L_141:
        /*0080*/ 	.word	0x00000008
.L_142:


//--------------------- .nv.info._Z13relu_backwardiiPfS_S_ --------------------------
	.section	.nv.info._Z13relu_backwardiiPfS_S_,"",@"SHT_CUDA_INFO"
	.sectionflags	@""
	.align	4


	//----- nvinfo : EIATTR_CUDA_API_VERSION
	.align		4
        /*0000*/ 	.byte	0x04, 0x37
        /*0002*/ 	.short	(.L_144 - .L_143)
.L_143:
        /*0004*/ 	.word	0x00000082


	//----- nvinfo : EIATTR_KPARAM_INFO
	.align		4
.L_144:
        /*0008*/ 	.byte	0x04, 0x17
        /*000a*/ 	.short	(.L_146 - .L_145)
.L_145:
        /*000c*/ 	.word	0x00000000
        /*0010*/ 	.short	0x0004
        /*0012*/ 	.short	0x0018
        /*0014*/ 	.byte	0x00, 0xf5, 0x21, 0x00


	//----- nvinfo : EIATTR_KPARAM_INFO
	.align		4
.L_146:
        /*0018*/ 	.byte	0x04, 0x17
        /*001a*/ 	.short	(.L_148 - .L_147)
.L_147:
        /*001c*/ 	.word	0x00000000
        /*0020*/ 	.short	0x0003
        /*0022*/ 	.short	0x0010
        /*0024*/ 	.byte	0x00, 0xf5, 0x21, 0x00


	//----- nvinfo : EIATTR_KPARAM_INFO
	.align		4
.L_148:
        /*0028*/ 	.byte	0x04, 0x17
        /*002a*/ 	.short	(.L_150 - .L_149)
.L_149:
        /*002c*/ 	.word	0x00000000
        /*0030*/ 	.short	0x0002
        /*0032*/ 	.short	0x0008
        /*0034*/ 	.byte	0x00, 0xf5, 0x21, 0x00


	//----- nvinfo : EIATTR_KPARAM_INFO
	.align		4
.L_150:
        /*0038*/ 	.byte	0x04, 0x17
        /*003a*/ 	.short	(.L_152 - .L_151)
.L_151:
        /*003c*/ 	.word	0x00000000
        /*0040*/ 	.short	0x0001
        /*0042*/ 	.short	0x0004
        /*0044*/ 	.byte	0x00, 0xf0, 0x11, 0x00


	//----- nvinfo : EIATTR_KPARAM_INFO
	.align		4
.L_152:
        /*0048*/ 	.byte	0x04, 0x17
        /*004a*/ 	.short	(.L_154 - .L_153)
.L_153:
        /*004c*/ 	.word	0x00000000
        /*0050*/ 	.short	0x0000
        /*0052*/ 	.short	0x0000
        /*0054*/ 	.byte	0x00, 0xf0, 0x11, 0x00


	//----- nvinfo : EIATTR_SPARSE_MMA_MASK
	.align		4
.L_154:
        /*0058*/ 	.byte	0x03, 0x50
        /*005a*/ 	.short	0x0000


	//----- nvinfo : EIATTR_MAXREG_COUNT
	.align		4
        /*005c*/ 	.byte	0x03, 0x1b
        /*005e*/ 	.short	0x00ff


	//----- nvinfo : EIATTR_MERCURY_ISA_VERSION
	.align		4
        /*0060*/ 	.byte	0x03, 0x5f
        /*0062*/ 	.short	0x0101


	//----- nvinfo : EIATTR_VRC_CTA_INIT_COUNT
	.align		4
        /*0064*/ 	.byte	0x02, 0x4a
	.zero		1
	.zero		1


	//----- nvinfo : EIATTR_EXIT_INSTR_OFFSETS
	.align		4
        /*0068*/ 	.byte	0x04, 0x1c
        /*006a*/ 	.short	(.L_156 - .L_155)


	//   ....[0]....
.L_155:
        /*006c*/ 	.word	0x000000c0


	//   ....[1]....
        /*0070*/ 	.word	0x000001d0


	//----- nvinfo : EIATTR_CRS_STACK_SIZE
	.align		4
.L_156:
        /*0074*/ 	.byte	0x04, 0x1e
        /*0076*/ 	.short	(.L_158 - .L_157)
.L_157:
        /*0078*/ 	.word	0x00000000


	//----- nvinfo : EIATTR_CBANK_PARAM_SIZE
	.align		4
.L_158:
        /*007c*/ 	.byte	0x03, 0x19
        /*007e*/ 	.short	0x0020


	//----- nvinfo : EIATTR_PARAM_CBANK
	.align		4
        /*0080*/ 	.byte	0x04, 0x0a
        /*0082*/ 	.short	(.L_160 - .L_159)
	.align		4
.L_159:
        /*0084*/ 	.word	index@(.nv.constant0._Z13relu_backwardiiPfS_S_)
        /*0088*/ 	.short	0x0380
        /*008a*/ 	.short	0x0020


	//----- nvinfo : EIATTR_SW_WAR
	.align		4
.L_160:
        /*008c*/ 	.byte	0x04, 0x36
        /*008e*/ 	.short	(.L_162 - .L_161)
.L_161:
        /*0090*/ 	.word	0x00000008
.L_162:


//--------------------- .nv.info._Z4reluiiPfS_    --------------------------
	.section	.nv.info._Z4reluiiPfS_,"",@"SHT_CUDA_INFO"
	.sectionflags	@""
	.align	4


	//----- nvinfo : EIATTR_CUDA_API_VERSION
	.align		4
        /*0000*/ 	.byte	0x04, 0x37
        /*0002*/ 	.short	(.L_164 - .L_163)
.L_163:
        /*0004*/ 	.word	0x00000082


	//----- nvinfo : EIATTR_KPARAM_INFO
	.align		4
.L_164:
        /*0008*/ 	.byte	0x04, 0x17
        /*000a*/ 	.short	(.L_166 - .L_165)
.L_165:
        /*000c*/ 	.word	0x00000000
        /*0010*/ 	.short	0x0003
        /*0012*/ 	.short	0x0010
        /*0014*/ 	.byte	0x00, 0xf5, 0x21, 0x00


	//----- nvinfo : EIATTR_KPARAM_INFO
	.align		4
.L_166:
        /*0018*/ 	.byte	0x04, 0x17
        /*001a*/ 	.short	(.L_168 - .L_167)
.L_167:
        /*001c*/ 	.word	0x00000000
        /*0020*/ 	.short	0x0002
        /*0022*/ 	.short	0x0008
        /*0024*/ 	.byte	0x00, 0xf5, 0x21, 0x00


	//----- nvinfo : EIATTR_KPARAM_INFO
	.align		4
.L_168:
        /*0028*/ 	.byte	0x04, 0x17
        /*002a*/ 	.short	(.L_170 - .L_169)
.L_169:
        /*002c*/ 	.word	0x00000000
        /*0030*/ 	.short	0x0001
        /*0032*/ 	.short	0x0004
        /*0034*/ 	.byte	0x00, 0xf0, 0x11, 0x00


	//----- nvinfo : EIATTR_KPARAM_INFO
	.align		4
.L_170:
        /*0038*/ 	.byte	0x04, 0x17
        /*003a*/ 	.short	(.L_172 - .L_171)
.L_171:
        /*003c*/ 	.word	0x00000000
        /*0040*/ 	.short	0x0000
        /*0042*/ 	.short	0x0000
        /*0044*/ 	.byte	0x00, 0xf0, 0x11, 0x00


	//----- nvinfo : EIATTR_SPARSE_MMA_MASK
	.align		4
.L_172:
        /*0048*/ 	.byte	0x03, 0x50
        /*004a*/ 	.short	0x0000


	//----- nvinfo : EIATTR_MAXREG_COUNT
	.align		4
        /*004c*/ 	.byte	0x03, 0x1b
        /*004e*/ 	.short	0x00ff


	//----- nvinfo : EIATTR_MERCURY_ISA_VERSION
	.align		4
        /*0050*/ 	.byte	0x03, 0x5f
        /*0052*/ 	.short	0x0101


	//----- nvinfo : EIATTR_VRC_CTA_INIT_COUNT
	.align		4
        /*0054*/ 	.byte	0x02, 0x4a
	.zero		1
	.zero		1


	//----- nvinfo : EIATTR_EXIT_INSTR_OFFSETS
	.align		4
        /*0058*/ 	.byte	0x04, 0x1c
        /*005a*/ 	.short	(.L_174 - .L_173)


	//   ....[0]....
.L_173:
        /*005c*/ 	.word	0x000000c0


	//   ....[1]....
        /*0060*/ 	.word	0x00000160


	//----- nvinfo : EIATTR_CBANK_PARAM_SIZE
	.align		4
.L_174:
        /*0064*/ 	.byte	0x03, 0x19
        /*0066*/ 	.short	0x0018


	//----- nvinfo : EIATTR_PARAM_CBANK
	.align		4
        /*0068*/ 	.byte	0x04, 0x0a
        /*006a*/ 	.short	(.L_176 - .L_175)
	.align		4
.L_175:
        /*006c*/ 	.word	index@(.nv.constant0._Z4reluiiPfS_)
        /*0070*/ 	.short	0x0380
        /*0072*/ 	.short	0x0018


	//----- nvinfo : EIATTR_SW_WAR
	.align		4
.L_176:
        /*0074*/ 	.byte	0x04, 0x36
        /*0076*/ 	.short	(.L_178 - .L_177)
.L_177:
        /*0078*/ 	.word	0x00000008
.L_178:


//--------------------- .nv.info._Z12update_layeriiifPfS_S_S_ --------------------------
	.section	.nv.info._Z12update_layeriiifPfS_S_S_,"",@"SHT_CUDA_INFO"
	.sectionflags	@""
	.align	4


	//----- nvinfo : EIATTR_CUDA_API_VERSION
	.align		4
        /*0000*/ 	.byte	0x04, 0x37
        /*0002*/ 	.short	(.L_180 - .L_179)
.L_179:
        /*0004*/ 	.word	0x00000082


	//----- nvinfo : EIATTR_KPARAM_INFO
	.align		4
.L_180:
        /*0008*/ 	.byte	0x04, 0x17
        /*000a*/ 	.short	(.L_182 - .L_181)
.L_181:
        /*000c*/ 	.word	0x00000000
        /*0010*/ 	.short	0x0007
        /*0012*/ 	.short	0x0028
        /*0014*/ 	.byte	0x00, 0xf5, 0x21, 0x00


	//----- nvinfo : EIATTR_KPARAM_INFO
	.align		4
.L_182:
        /*0018*/ 	.byte	0x04, 0x17
        /*001a*/ 	.short	(.L_184 - .L_183)
.L_183:
        /*001c*/ 	.word	0x00000000
        /*0020*/ 	.short	0x0006
        /*0022*/ 	.short	0x0020
        /*0024*/ 	.byte	0x00, 0xf5, 0x21, 0x00


	//----- nvinfo : EIATTR_KPARAM_INFO
	.align		4
.L_184:
        /*0028*/ 	.byte	0x04, 0x17
        /*002a*/ 	.short	(.L_186 - .L_185)
.L_185:
        /*002c*/ 	.word	0x00000000
        /*0030*/ 	.short	0x0005
        /*0032*/ 	.short	0x0018
        /*0034*/ 	.byte	0x00, 0xf5, 0x21, 0x00


	//----- nvinfo : EIATTR_KPARAM_INFO
	.align		4
.L_186:
        /*0038*/ 	.byte	0x04, 0x17
        /*003a*/ 	.short	(.L_188 - .L_187)
.L_187:
        /*003c*/ 	.word	0x00000000
        /*0040*/ 	.short	0x0004
        /*0042*/ 	.short	0x0010
        /*0044*/ 	.byte	0x00, 0xf5, 0x21, 0x00


	//----- nvinfo : EIATTR_KPARAM_INFO
	.align		4
.L_188:
        /*0048*/ 	.byte	0x04, 0x17
        /*004a*/ 	.short	(.L_190 - .L_189)
.L_189:
        /*004c*/ 	.word	0x00000000
        /*0050*/ 	.short	0x0003
        /*0052*/ 	.short	0x000c
        /*0054*/ 	.byte	0x00, 0xf0, 0x11, 0x00


	//----- nvinfo : EIATTR_KPARAM_INFO
	.align		4
.L_190:
        /*0058*/ 	.byte	0x04, 0x17
        /*005a*/ 	.short	(.L_192 - .L_191)
.L_191:
        /*005c*/ 	.word	0x00000000
        /*0060*/ 	.short	0x0002
        /*0062*/ 	.short	0x0008
        /*0064*/ 	.byte	0x00, 0xf0, 0x11, 0x00


	//----- nvinfo : EIATTR_KPARAM_INFO
	.align		4
.L_192:
        /*0068*/ 	.byte	0x04, 0x17
        /*006a*/ 	.short	(.L_194 - .L_193)
.L_193:
        /*006c*/ 	.word	0x00000000
        /*0070*/ 	.short	0x0001
        /*0072*/ 	.short	0x0004
        /*0074*/ 	.byte	0x00, 0xf0, 0x11, 0x00


	//----- nvinfo : EIATTR_KPARAM_INFO
	.align		4
.L_194:
        /*0078*/ 	.byte	0x04, 0x17
        /*007a*/ 	.short	(.L_196 - .L_195)
.L_195:
        /*007c*/ 	.word	0x00000000
        /*0080*/ 	.short	0x0000
        /*0082*/ 	.short	0x0000
        /*0084*/ 	.byte	0x00, 0xf0, 0x11, 0x00


	//----- nvinfo : EIATTR_SPARSE_MMA_MASK
	.align		4
.L_196:
        /*0088*/ 	.byte	0x03, 0x50
        /*008a*/ 	.short	0x0000


	//----- nvinfo : EIATTR_MAXREG_COUNT
	.align		4
        /*008c*/ 	.byte	0x03, 0x1b
        /*008e*/ 	.short	0x00ff


	//----- nvinfo : EIATTR_MERCURY_ISA_VERSION
	.align		4
        /*0090*/ 	.byte	0x03, 0x5f
        /*0092*/ 	.short	0x0101


	//----- nvinfo : EIATTR_VRC_CTA_INIT_COUNT
	.align		4
        /*0094*/ 	.byte	0x02, 0x4a
	.zero		1
	.zero		1


	//----- nvinfo : EIATTR_EXIT_INSTR_OFFSETS
	.align		4
        /*0098*/ 	.byte	0x04, 0x1c
        /*009a*/ 	.short	(.L_198 - .L_197)


	//   ....[0]....
.L_197:
        /*009c*/ 	.word	0x000000c0


	//   ....[1]....
        /*00a0*/ 	.word	0x00000c30


	//----- nvinfo : EIATTR_CRS_STACK_SIZE
	.align		4
.L_198:
        /*00a4*/ 	.byte	0x04, 0x1e
        /*00a6*/ 	.short	(.L_200 - .L_199)
.L_199:
        /*00a8*/ 	.word	0x00000000


	//----- nvinfo : EIATTR_CBANK_PARAM_SIZE
	.align		4
.L_200:
        /*00ac*/ 	.byte	0x03, 0x19
        /*00ae*/ 	.short	0x0030


	//----- nvinfo : EIATTR_PARAM_CBANK
	.align		4
        /*00b0*/ 	.byte	0x04, 0x0a
        /*00b2*/ 	.short	(.L_202 - .L_201)
	.align		4
.L_201:
        /*00b4*/ 	.word	index@(.nv.constant0._Z12update_layeriiifPfS_S_S_)
        /*00b8*/ 	.short	0x0380
        /*00ba*/ 	.short	0x0030


	//----- nvinfo : EIATTR_SW_WAR
	.align		4
.L_202:
        /*00bc*/ 	.byte	0x04, 0x36
        /*00be*/ 	.short	(.L_204 - .L_203)
.L_203:
        /*00c0*/ 	.word	0x00000008
.L_204:


//--------------------- .nv.info._Z13backward_passiiiPfS_S_S_ --------------------------
	.section	.nv.info._Z13backward_passiiiPfS_S_S_,"",@"SHT_CUDA_INFO"
	.sectionflags	@""
	.align	4


	//----- nvinfo : EIATTR_CUDA_API_VERSION
	.align		4
        /*0000*/ 	.byte	0x04, 0x37
        /*0002*/ 	.short	(.L_206 - .L_205)
.L_205:
        /*0004*/ 	.word	0x00000082


	//----- nvinfo : EIATTR_KPARAM_INFO
	.align		4
.L_206:
        /*0008*/ 	.byte	0x04, 0x17
        /*000a*/ 	.short	(.L_208 - .L_207)
.L_207:
        /*000c*/ 	.word	0x00000000
        /*0010*/ 	.short	0x0006
        /*0012*/ 	.short	0x0028
        /*0014*/ 	.byte	0x00, 0xf5, 0x21, 0x00


	//----- nvinfo : EIATTR_KPARAM_INFO
	.align		4
.L_208:
        /*0018*/ 	.byte	0x04, 0x17
        /*001a*/ 	.short	(.L_210 - .L_209)
.L_209:
        /*001c*/ 	.word	0x00000000
        /*0020*/ 	.short	0x0005
        /*0022*/ 	.short	0x0020
        /*0024*/ 	.byte	0x00, 0xf5, 0x21, 0x00


	//----- nvinfo : EIATTR_KPARAM_INFO
	.align		4
.L_210:
        /*0028*/ 	.byte	0x04, 0x17
        /*002a*/ 	.short	(.L_212 - .L_211)
.L_211:
        /*002c*/ 	.word	0x00000000
        /*0030*/ 	.short	0x0004
        /*0032*/ 	.short	0x0018
        /*0034*/ 	.byte	0x00, 0xf5, 0x21, 0x00


	//----- nvinfo : EIATTR_KPARAM_INFO
	.align		4
.L_212:
        /*0038*/ 	.byte	0x04, 0x17
        /*003a*/ 	.short	(.L_214 - .L_213)
.L_213:
        /*003c*/ 	.word	0x00000000
        /*0040*/ 	.short	0x0003
        /*0042*/ 	.short	0x0010
        /*0044*/ 	.byte	0x00, 0xf5, 0x21, 0x00


	//----- nvinfo : EIATTR_KPARAM_INFO
	.align		4
.L_214:
        /*0048*/ 	.byte	0x04, 0x17
        /*004a*/ 	.short	(.L_216 - .L_215)
.L_215:
        /*004c*/ 	.word	0x00000000
        /*0050*/ 	.short	0x0002
        /*0052*/ 	.short	0x0008
        /*0054*/ 	.byte	0x00, 0xf0, 0x11, 0x00


	//----- nvinfo : EIATTR_KPARAM_INFO
	.align		4
.L_216:
        /*0058*/ 	.byte	0x04, 0x17
        /*005a*/ 	.short	(.L_218 - .L_217)
.L_217:
        /*005c*/ 	.word	0x00000000
        /*0060*/ 	.short	0x0001
        /*0062*/ 	.short	0x0004
        /*0064*/ 	.byte	0x00, 0xf0, 0x11, 0x00


	//----- nvinfo : EIATTR_KPARAM_INFO
	.align		4
.L_218:
        /*0068*/ 	.byte	0x04, 0x17
        /*006a*/ 	.short	(.L_220 - .L_219)
.L_219:
        /*006c*/ 	.word	0x00000000
        /*0070*/ 	.short	0x0000
        /*0072*/ 	.short	0x0000
        /*0074*/ 	.byte	0x00, 0xf0, 0x11, 0x00


	//----- nvinfo : EIATTR_SPARSE_MMA_MASK
	.align		4
.L_220:
        /*0078*/ 	.byte	0x03, 0x50
        /*007a*/ 	.short	0x0000


	//----- nvinfo : EIATTR_MAXREG_COUNT
	.align		4
        /*007c*/ 	.byte	0x03, 0x1b
        /*007e*/ 	.short	0x00ff


	//----- nvinfo : EIATTR_MERCURY_ISA_VERSION
	.align		4
        /*0080*/ 	.byte	0x03, 0x5f
        /*0082*/ 	.short	0x0101


	//----- nvinfo : EIATTR_VRC_CTA_INIT_COUNT
	.align		4
        /*0084*/ 	.byte	0x02, 0x4a
	.zero		1
	.zero		1


	//----- nvinfo : EIATTR_EXIT_INSTR_OFFSETS
	.align		4
        /*0088*/ 	.byte	0x04, 0x1c
        /*008a*/ 	.short	(.L_222 - .L_221)


	//   ....[0]....
.L_221:
        /*008c*/ 	.word	0x000000d0


	//   ....[1]....
        /*0090*/ 	.word	0x00000150


	//   ....[2]....
        /*0094*/ 	.word	0x00000540


	//   ....[3]....
        /*0098*/ 	.word	0x00000780


	//   ....[4]....
        /*009c*/ 	.word	0x00000920


	//   ....[5]....
        /*00a0*/ 	.word	0x000009d0


	//----- nvinfo : EIATTR_CBANK_PARAM_SIZE
	.align		4
.L_222:
        /*00a4*/ 	.byte	0x03, 0x19
        /*00a6*/ 	.short	0x0030


	//----- nvinfo : EIATTR_PARAM_CBANK
	.align		4
        /*00a8*/ 	.byte	0x04, 0x0a
        /*00aa*/ 	.short	(.L_224 - .L_223)
	.align		4
.L_223:
        /*00ac*/ 	.word	index@(.nv.constant0._Z13backward_passiiiPfS_S_S_)
        /*00b0*/ 	.short	0x0380
        /*00b2*/ 	.short	0x0030


	//----- nvinfo : EIATTR_SW_WAR
	.align		4
.L_224:
        /*00b4*/ 	.byte	0x04, 0x36
        /*00b6*/ 	.short	(.L_226 - .L_225)
.L_225:
        /*00b8*/ 	.word	0x00000008
.L_226:


//--------------------- .nv.info._Z12forward_passiiiPfS_S_S_ --------------------------
	.section	.nv.info._Z12forward_passiiiPfS_S_S_,"",@"SHT_CUDA_INFO"
	.sectionflags	@""
	.align	4


	//----- nvinfo : EIATTR_CUDA_API_VERSION
	.align		4
        /*0000*/ 	.byte	0x04, 0x37
        /*0002*/ 	.short	(.L_228 - .L_227)
.L_227:
        /*0004*/ 	.word	0x00000082


	//----- nvinfo : EIATTR_KPARAM_INFO
	.align		4
.L_228:
        /*0008*/ 	.byte	0x04, 0x17
        /*000a*/ 	.short	(.L_230 - .L_229)
.L_229:
        /*000c*/ 	.word	0x00000000
        /*0010*/ 	.short	0x0006
        /*0012*/ 	.short	0x0028
        /*0014*/ 	.byte	0x00, 0xf5, 0x21, 0x00


	//----- nvinfo : EIATTR_KPARAM_INFO
	.align		4
.L_230:
        /*0018*/ 	.byte	0x04, 0x17
        /*001a*/ 	.short	(.L_232 - .L_231)
.L_231:
        /*001c*/ 	.word	0x00000000
        /*0020*/ 	.short	0x0005
        /*0022*/ 	.short	0x0020
        /*0024*/ 	.byte	0x00, 0xf5, 0x21, 0x00


	//----- nvinfo : EIATTR_KPARAM_INFO
	.align		4
.L_232:
        /*0028*/ 	.byte	0x04, 0x17
        /*002a*/ 	.short	(.L_234 - .L_233)
.L_233:
        /*002c*/ 	.word	0x00000000
        /*0030*/ 	.short	0x0004
        /*0032*/ 	.short	0x0018
        /*0034*/ 	.byte	0x00, 0xf5, 0x21, 0x00


	//----- nvinfo : EIATTR_KPARAM_INFO
	.align		4
.L_234:
        /*0038*/ 	.byte	0x04, 0x17
        /*003a*/ 	.short	(.L_236 - .L_235)
.L_235:
        /*003c*/ 	.word	0x00000000
        /*0040*/ 	.short	0x0003
        /*0042*/ 	.short	0x0010
        /*0044*/ 	.byte	0x00, 0xf5, 0x21, 0x00


	//----- nvinfo : EIATTR_KPARAM_INFO
	.align		4
.L_236:
        /*0048*/ 	.byte	0x04, 0x17
        /*004a*/ 	.short	(.L_238 - .L_237)
.L_237:
        /*004c*/ 	.word	0x00000000
        /*0050*/ 	.short	0x0002
        /*0052*/ 	.short	0x0008
        /*0054*/ 	.byte	0x00, 0xf0, 0x11, 0x00


	//----- nvinfo : EIATTR_KPARAM_INFO
	.align		4
.L_238:
        /*0058*/ 	.byte	0x04, 0x17
        /*005a*/ 	.short	(.L_240 - .L_239)
.L_239:
        /*005c*/ 	.word	0x00000000
        /*0060*/ 	.short	0x0001
        /*0062*/ 	.short	0x0004
        /*0064*/ 	.byte	0x00, 0xf0, 0x11, 0x00


	//----- nvinfo : EIATTR_KPARAM_INFO
	.align		4
.L_240:
        /*0068*/ 	.byte	0x04, 0x17
        /*006a*/ 	.short	(.L_242 - .L_241)
.L_241:
        /*006c*/ 	.word	0x00000000
        /*0070*/ 	.short	0x0000
        /*0072*/ 	.short	0x0000
        /*0074*/ 	.byte	0x00, 0xf0, 0x11, 0x00


	//----- nvinfo : EIATTR_SPARSE_MMA_MASK
	.align		4
.L_242:
        /*0078*/ 	.byte	0x03, 0x50
        /*007a*/ 	.short	0x0000


	//----- nvinfo : EIATTR_MAXREG_COUNT
	.align		4
        /*007c*/ 	.byte	0x03, 0x1b
        /*007e*/ 	.short	0x00ff


	//----- nvinfo : EIATTR_MERCURY_ISA_VERSION
	.align		4
        /*0080*/ 	.byte	0x03, 0x5f
        /*0082*/ 	.short	0x0101


	//----- nvinfo : EIATTR_VRC_CTA_INIT_COUNT
	.align		4
        /*0084*/ 	.byte	0x02, 0x4a
	.zero		1
	.zero		1


	//----- nvinfo : EIATTR_EXIT_INSTR_OFFSETS
	.align		4
        /*0088*/ 	.byte	0x04, 0x1c
        /*008a*/ 	.short	(.L_244 - .L_243)


	//   ....[0]....
.L_243:
        /*008c*/ 	.word	0x000000d0


	//   ....[1]....
        /*0090*/ 	.word	0x00000180


	//   ....[2]....
        /*0094*/ 	.word	0x00000550


	//   ....[3]....
        /*0098*/ 	.word	0x00000790


	//   ....[4]....
        /*009c*/ 	.word	0x00000930


	//   ....[5]....
        /*00a0*/ 	.word	0x000009e0


	//----- nvinfo : EIATTR_CBANK_PARAM_SIZE
	.align		4
.L_244:
        /*00a4*/ 	.byte	0x03, 0x19
        /*00a6*/ 	.short	0x0030


	//----- nvinfo : EIATTR_PARAM_CBANK
	.align		4
        /*00a8*/ 	.byte	0x04, 0x0a
        /*00aa*/ 	.short	(.L_246 - .L_245)
	.align		4
.L_245:
        /*00ac*/ 	.word	index@(.nv.constant0._Z12forward_passiiiPfS_S_S_)
        /*00b0*/ 	.short	0x0380
        /*00b2*/ 	.short	0x0030


	//----- nvinfo : EIATTR_SW_WAR
	.align		4
.L_246:
        /*00b4*/ 	.byte	0x04, 0x36
        /*00b6*/ 	.short	(.L_248 - .L_247)
.L_247:
        /*00b8*/ 	.word	0x00000008
.L_248:


//--------------------- .nv.callgraph             --------------------------
	.section	.nv.callgraph,"",@"SHT_CUDA_CALLGRAPH"
	.align	4
	.sectionentsize	8
	.align		4
        /*0000*/ 	.word	0x00000000
	.align		4
        /*0004*/ 	.word	0xffffffff
	.align		4
        /*0008*/ 	.word	0x00000000
	.align		4
        /*000c*/ 	.word	0xfffffffe
	.align		4
        /*0010*/ 	.word	0x00000000
	.align		4
        /*0014*/ 	.word	0xfffffffd
	.align		4
        /*0018*/ 	.word	0x00000000
	.align		4
        /*001c*/ 	.word	0xfffffffc


//--------------------- .nv.constant4             --------------------------
	.section	.nv.constant4,"a",@progbits
	.align	8
	.align		8
.nv.constant4:
        /*0000*/ 	.dword	precalc_xorwow_matrix
	.align		8
        /*0008*/ 	.dword	precalc_xorwow_offset_matrix
	.align		8
        /*0010*/ 	.dword	mrg32k3aM1
	.align		8
        /*0018*/ 	.dword	mrg32k3aM2
	.align		8
        /*0020*/ 	.dword	mrg32k3aM1SubSeq
	.align		8
        /*0028*/ 	.dword	mrg32k3aM2SubSeq
	.align		8
        /*0030*/ 	.dword	mrg32k3aM1Seq
	.align		8
        /*0038*/ 	.dword	mrg32k3aM2Seq


//--------------------- .nv.constant3             --------------------------
	.section	.nv.constant3,"a",@progbits
	.align	8
.nv.constant3:
	.type		__cr_lgamma_table,@object
	.size		__cr_lgamma_table,(.L_8 - __cr_lgamma_table)
__cr_lgamma_table:
        /*0000*/ 	.byte	0x00, 0x00, 0x00, 0x00, 0x00, 0x00, 0x00, 0x00, 0x00, 0x00, 0x00, 0x00, 0x00, 0x00, 0x00, 0x00
        /*0010*/ 	.byte	0xef, 0x39, 0xfa, 0xfe, 0x42, 0x2e, 0xe6, 0x3f, 0x02, 0x20, 0x2a, 0xfa, 0x0b, 0xab, 0xfc, 0x3f
        /*0020*/ 	.byte	0xf9, 0x2c, 0x92, 0x7c, 0xa7, 0x6c, 0x09, 0x40, 0xc9, 0x79, 0x44, 0x3c, 0x64, 0x26, 0x13, 0x40
        /*0030*/ 	.byte	0xca, 0x01, 0xcf, 0x3a, 0x27, 0x51, 0x1a, 0x40, 0x30, 0xcc, 0x2d, 0xf3, 0xe1, 0x0c, 0x21, 0x40
        /*0040*/ 	.byte	0x0d, 0xb7, 0xfc, 0x82, 0x8e, 0x35, 0x25, 0x40
.L_8:


//--------------------- .text._Z9init_randiiPf    --------------------------
	.section	.text._Z9init_randiiPf,"ax",@progbits
	.align	128
        .global         _Z9init_randiiPf
        .type           _Z9init_randiiPf,@function
        .size           _Z9init_randiiPf,(.L_x_100 - _Z9init_randiiPf)
        .other          _Z9init_randiiPf,@"STO_CUDA_ENTRY STV_DEFAULT"
_Z9init_randiiPf:
.text._Z9init_randiiPf:
[----:B------:R-:W0:Y:S01]  /*0000*/  LDC R1, c[0x0][0x37c] ;  /* 0x0000df00ff017b82 */ /* 0x000e220000000800 */
[----:B------:R-:W1:Y:S07]  /*0010*/  S2R R2, SR_TID.Y ;  /* 0x0000000000027919 */ /* 0x000e6e0000002200 */
[----:B------:R-:W2:Y:S01]  /*0020*/  LDC R0, c[0x0][0x360] ;  /* 0x0000d800ff007b82 */ /* 0x000ea20000000800 */
[----:B------:R-:W3:Y:S01]  /*0030*/  LDCU.64 UR6, c[0x0][0x380] ;  /* 0x00007000ff0677ac */ /* 0x000ee20008000a00 */
[----:B0-----:R-:W-:Y:S01]  /*0040*/  VIADD R1, R1, 0xffffffd0 ;  /* 0xffffffd001017836 */ /* 0x001fe20000000000 */
[----:B------:R-:W2:Y:S05]  /*0050*/  S2R R5, SR_TID.X ;  /* 0x0000000000057919 */ /* 0x000eaa0000002100 */
[----:B------:R-:W1:Y:S08]  /*0060*/  S2UR UR5, SR_CTAID.Y ;  /* 0x00000000000579c3 */ /* 0x000e700000002600 */
[----:B------:R-:W1:Y:S08]  /*0070*/  LDC R3, c[0x0][0x364] ;  /* 0x0000d900ff037b82 */ /* 0x000e700000000800 */
[----:B------:R-:W2:Y:S01]  /*0080*/  S2UR UR4, SR_CTAID.X ;  /* 0x00000000000479c3 */ /* 0x000ea20000002500 */
[----:B-1----:R-:W-:-:S05]  /*0090*/  IMAD R3, R3, UR5, R2 ;  /* 0x0000000503037c24 */ /* 0x002fca000f8e0202 */
[----:B---3--:R-:W-:Y:S01]  /*00a0*/  ISETP.GE.AND P0, PT, R3, UR7, PT ;  /* 0x0000000703007c0c */ /* 0x008fe2000bf06270 */
[----:B--2---:R-:W-:-:S05]  /*00b0*/  IMAD R0, R0, UR4, R5 ;  /* 0x0000000400007c24 */ /* 0x004fca000f8e0205 */
[----:B------:R-:W-:-:S13]  /*00c0*/  ISETP.GE.OR P0, PT, R0, UR6, P0 ;  /* 0x0000000600007c0c */ /* 0x000fda0008706670 */
[----:B------:R-:W-:Y:S05]  /*00d0*/  @P0 EXIT ;  /* 0x000000000000094d */ /* 0x000fea0003800000 */
[----:B------:R-:W-:Y:S01]  /*00e0*/  IMAD.MOV.U32 R8, RZ, RZ, -0x2dfc5089 ;  /* 0xd203af77ff087424 */ /* 0x000fe200078e00ff */
[----:B------:R-:W-:Y:S01]  /*00f0*/  BSSY.RECONVERGENT B0, `(.L_x_0) ;  /* 0x0000266000007945 */ /* 0x000fe20003800200 */
[----:B------:R-:W-:Y:S02]  /*0100*/  IMAD.MOV.U32 R9, RZ, RZ, -0x975f8c ;  /* 0xff68a074ff097424 */ /* 0x000fe400078e00ff */
[----:B------:R-:W-:Y:S02]  /*0110*/  IMAD.MOV.U32 R10, RZ, RZ, -0x12697946 ;  /* 0xed9686baff0a7424 */ /* 0x000fe400078e00ff */
[----:B------:R-:W-:Y:S01]  /*0120*/  IMAD.MOV.U32 R11, RZ, RZ, -0x75bd8fc ;  /* 0xf8a42704ff0b7424 */ /* 0x000fe200078e00ff */
[----:B------:R0:W-:Y:S01]  /*0130*/  STL.64 [R1], R8 ;  /* 0x0000000801007387 */ /* 0x0001e20000100a00 */
[----:B------:R-:W-:Y:S02]  /*0140*/  IMAD.MOV.U32 R12, RZ, RZ, -0x23270784 ;  /* 0xdcd8f87cff0c7424 */ /* 0x000fe400078e00ff */
[----:B------:R-:W-:Y:S01]  /*0150*/  IMAD.MOV.U32 R13, RZ, RZ, -0x79aed88 ;  /* 0xf8651278ff0d7424 */ /* 0x000fe200078e00ff */
[----:B------:R0:W-:Y:S01]  /*0160*/  STL.64 [R1+0x8], R10 ;  /* 0x0000080a01007387 */ /* 0x0001e20000100a00 */
[----:B------:R-:W-:Y:S01]  /*0170*/  IMAD R0, R3, UR6, R0 ;  /* 0x0000000603007c24 */ /* 0x000fe2000f8e0200 */
[----:B------:R-:W1:Y:S01]  /*0180*/  LDCU.64 UR6, c[0x0][0x358] ;  /* 0x00006b00ff0677ac */ /* 0x000e620008000a00 */
[----:B------:R-:W-:Y:S01]  /*0190*/  IMAD.MOV.U32 R6, RZ, RZ, -0x975f8c ;  /* 0xff68a074ff067424 */ /* 0x000fe200078e00ff */
[----:B------:R0:W-:Y:S01]  /*01a0*/  STL.64 [R1+0x10], R12 ;  /* 0x0000100c01007387 */ /* 0x0001e20000100a00 */
[----:B------:R-:W-:Y:S01]  /*01b0*/  IMAD.MOV.U32 R4, RZ, RZ, -0x12697946 ;  /* 0xed9686baff047424 */ /* 0x000fe200078e00ff */
[----:B------:R-:W-:Y:S01]  /*01c0*/  ISETP.NE.AND P0, PT, R0, RZ, PT ;  /* 0x000000ff0000720c */ /* 0x000fe20003f05270 */
[----:B------:R-:W-:Y:S01]  /*01d0*/  IMAD.MOV.U32 R3, RZ, RZ, -0x79aed88 ;  /* 0xf8651278ff037424 */ /* 0x000fe200078e00ff */
[----:B------:R-:W-:-:S11]  /*01e0*/  SHF.R.S32.HI R2, RZ, 0x1f, R0 ;  /* 0x0000001fff027819 */ /* 0x000fd60000011400 */
[----:B0-----:R-:W-:Y:S05]  /*01f0*/  @!P0 BRA `(.L_x_1) ;  /* 0x0000002400548947 */ /* 0x001fea0003800000 */
[----:B------:R-:W-:Y:S02]  /*0200*/  IMAD.MOV.U32 R13, RZ, RZ, R2 ;  /* 0x000000ffff0d7224 */ /* 0x000fe400078e0002 */
[----:B------:R-:W-:Y:S02]  /*0210*/  IMAD.MOV.U32 R11, RZ, RZ, RZ ;  /* 0x000000ffff0b7224 */ /* 0x000fe400078e00ff */
[----:B------:R-:W-:Y:S02]  /*0220*/  IMAD.MOV.U32 R6, RZ, RZ, -0x975f8c ;  /* 0xff68a074ff067424 */ /* 0x000fe400078e00ff */
[----:B------:R-:W-:Y:S02]  /*0230*/  IMAD.MOV.U32 R10, RZ, RZ, R0 ;  /* 0x000000ffff0a7224 */ /* 0x000fe400078e0000 */
[----:B------:R-:W-:Y:S02]  /*0240*/  IMAD.MOV.U32 R4, RZ, RZ, -0x12697946 ;  /* 0xed9686baff047424 */ /* 0x000fe400078e00ff */
[----:B------:R-:W-:-:S07]  /*0250*/  IMAD.MOV.U32 R3, RZ, RZ, -0x79aed88 ;  /* 0xf8651278ff037424 */ /* 0x000fce00078e00ff */
.L_x_10:
[----:B0-----:R-:W-:Y:S01]  /*0260*/  LOP3.LUT R2, R10, 0x3, RZ, 0xc0, !PT ;  /* 0x000000030a027812 */ /* 0x001fe200078ec0ff */
[----:B------:R-:W-:Y:S03]  /*0270*/  BSSY.RECONVERGENT B1, `(.L_x_2) ;  /* 0x0000247000017945 */ /* 0x000fe60003800200 */
[----:B------:R-:W-:-:S04]  /*0280*/  ISETP.NE.U32.AND P0, PT, R2, RZ, PT ;  /* 0x000000ff0200720c */ /* 0x000fc80003f05070 */
[----:B------:R-:W-:-:S13]  /*0290*/  ISETP.NE.AND.EX P0, PT, RZ, RZ, PT, P0 ;  /* 0x000000ffff00720c */ /* 0x000fda0003f05300 */
[----:B------:R-:W-:Y:S05]  /*02a0*/  @!P0 BRA `(.L_x_3) ;  /* 0x00000024000c8947 */ /* 0x000fea0003800000 */
[----:B------:R-:W0:Y:S01]  /*02b0*/  LDC.64 R8, c[0x4][RZ] ;  /* 0x01000000ff087b82 */ /* 0x000e220000000a00 */
[----:B------:R-:W-:Y:S01]  /*02c0*/  IMAD.MOV.U32 R6, RZ, RZ, RZ ;  /* 0x000000ffff067224 */ /* 0x000fe200078e00ff */
[----:B------:R-:W-:Y:S01]  /*02d0*/  CS2R R2, SRZ ;  /* 0x0000000000027805 */ /* 0x000fe2000001ff00 */
[----:B------:R-:W-:Y:S01]  /*02e0*/  IMAD.MOV.U32 R12, RZ, RZ, RZ ;  /* 0x000000ffff0c7224 */ /* 0x000fe200078e00ff */
[----:B------:R-:W-:Y:S01]  /*02f0*/  CS2R R4, SRZ ;  /* 0x0000000000047805 */ /* 0x000fe2000001ff00 */
[----:B0-----:R-:W-:-:S07]  /*0300*/  IMAD.WIDE.U32 R8, R11, 0xc80, R8 ;  /* 0x00000c800b087825 */ /* 0x001fce00078e0008 */
.L_x_5:
[----:B------:R-:W-:-:S06]  /*0310*/  IMAD R7, R12, 0x4, R1 ;  /* 0x000000040c077824 */ /* 0x000fcc00078e0201 */
[----:B------:R-:W5:Y:S01]  /*0320*/  LDL R7, [R7+0x4] ;  /* 0x0000040007077983 */ /* 0x000f620000100800 */
[----:B------:R-:W-:-:S05]  /*0330*/  UMOV UR4, URZ ;  /* 0x000000ff00047c82 */ /* 0x000fca0008000000 */
.L_x_4:
[----:B-----5:R-:W-:Y:S01]  /*0340*/  SHF.R.U32.HI R20, RZ, UR4, R7 ;  /* 0x00000004ff147c19 */ /* 0x020fe20008011607 */
[----:B------:R-:W-:-:S03]  /*0350*/  IMAD.SHL.U32 R14, R12, 0x20, RZ ;  /* 0x000000200c0e7824 */ /* 0x000fc600078e00ff */
[----:B------:R-:W-:Y:S01]  /*0360*/  LOP3.LUT R15, R20, 0x1, RZ, 0xc0, !PT ;  /* 0x00000001140f7812 */ /* 0x000fe200078ec0ff */
[----:B------:R-:W-:-:S03]  /*0370*/  VIADD R14, R14, UR4 ;  /* 0x000000040e0e7c36 */ /* 0x000fc60008000000 */
[----:B------:R-:W-:Y:S01]  /*0380*/  ISETP.NE.U32.AND P0, PT, R15, 0x1, PT ;  /* 0x000000010f00780c */ /* 0x000fe20003f05070 */
[----:B------:R-:W-:-:S03]  /*0390*/  IMAD R15, R14, 0x5, RZ ;  /* 0x000000050e0f7824 */ /* 0x000fc600078e02ff */
[----:B------:R-:W-:Y:S01]  /*03a0*/  R2P PR, R20, 0x7e ;  /* 0x0000007e14007804 */ /* 0x000fe20000000000 */
[----:B------:R-:W-:-:S08]  /*03b0*/  IMAD.WIDE.U32 R14, R15, 0x4, R8 ;  /* 0x000000040f0e7825 */ /* 0x000fd000078e0008 */
[----:B-1----:R-:W2:Y:S04]  /*03c0*/  @!P0 LDG.E R17, desc[UR6][R14.64] ;  /* 0x000000060e118981 */ /* 0x002ea8000c1e1900 */
[----:B------:R-:W3:Y:S04]  /*03d0*/  @P1 LDG.E R19, desc[UR6][R14.64+0x14] ;  /* 0x000014060e131981 */ /* 0x000ee8000c1e1900 */
[----:B------:R-:W4:Y:S04]  /*03e0*/  @P2 LDG.E R21, desc[UR6][R14.64+0x28] ;  /* 0x000028060e152981 */ /* 0x000f28000c1e1900 */
[----:B------:R-:W4:Y:S04]  /*03f0*/  @P3 LDG.E R23, desc[UR6][R14.64+0x3c] ;  /* 0x00003c060e173981 */ /* 0x000f28000c1e1900 */
[----:B------:R-:W4:Y:S04]  /*0400*/  @!P0 LDG.E R16, desc[UR6][R14.64+0x8] ;  /* 0x000008060e108981 */ /* 0x000f28000c1e1900 */
[----:B------:R-:W4:Y:S04]  /*0410*/  @P4 LDG.E R25, desc[UR6][R14.64+0x50] ;  /* 0x000050060e194981 */ /* 0x000f28000c1e1900 */
[----:B------:R-:W4:Y:S04]  /*0420*/  @!P0 LDG.E R18, desc[UR6][R14.64+0x10] ;  /* 0x000010060e128981 */ /* 0x000f28000c1e1900 */
[----:B------:R-:W4:Y:S04]  /*0430*/  @P1 LDG.E R22, desc[UR6][R14.64+0x1c] ;  /* 0x00001c060e161981 */ /* 0x000f28000c1e1900 */
[----:B------:R-:W4:Y:S04]  /*0440*/  @P1 LDG.E R24, desc[UR6][R14.64+0x24] ;  /* 0x000024060e181981 */ /* 0x000f28000c1e1900 */
[----:B------:R-:W4:Y:S01]  /*0450*/  @P6 LDG.E R27, desc[UR6][R14.64+0x78] ;  /* 0x000078060e1b6981 */ /* 0x000f22000c1e1900 */
[----:B--2---:R-:W-:-:S03]  /*0460*/  @!P0 LOP3.LUT R6, R6, R17, RZ, 0x3c, !PT ;  /* 0x0000001106068212 */ /* 0x004fc600078e3cff */
[----:B------:R-:W2:Y:S01]  /*0470*/  @!P0 LDG.E R17, desc[UR6][R14.64+0x4] ;  /* 0x000004060e118981 */ /* 0x000ea2000c1e1900 */
[----:B---3--:R-:W-:-:S03]  /*0480*/  @P1 LOP3.LUT R6, R6, R19, RZ, 0x3c, !PT ;  /* 0x0000001306061212 */ /* 0x008fc600078e3cff */
[----:B------:R-:W3:Y:S01]  /*0490*/  @!P0 LDG.E R19, desc[UR6][R14.64+0xc] ;  /* 0x00000c060e138981 */ /* 0x000ee2000c1e1900 */
[----:B----4-:R-:W-:-:S03]  /*04a0*/  @P2 LOP3.LUT R6, R6, R21, RZ, 0x3c, !PT ;  /* 0x0000001506062212 */ /* 0x010fc600078e3cff */
[----:B------:R-:W4:Y:S01]  /*04b0*/  @P1 LDG.E R21, desc[UR6][R14.64+0x18] ;  /* 0x000018060e151981 */ /* 0x000f22000c1e1900 */
[----:B------:R-:W-:-:S03]  /*04c0*/  @P3 LOP3.LUT R6, R6, R23, RZ, 0x3c, !PT ;  /* 0x0000001706063212 */ /* 0x000fc600078e3cff */
[----:B------:R-:W4:Y:S01]  /*04d0*/  @P5 LDG.E R23, desc[UR6][R14.64+0x64] ;  /* 0x000064060e175981 */ /* 0x000f22000c1e1900 */
[----:B------:R-:W-:-:S03]  /*04e0*/  @!P0 LOP3.LUT R5, R5, R16, RZ, 0x3c, !PT ;  /* 0x0000001005058212 */ /* 0x000fc600078e3cff */
[----:B------:R-:W4:Y:S01]  /*04f0*/  @P2 LDG.E R16, desc[UR6][R14.64+0x30] ;  /* 0x000030060e102981 */ /* 0x000f22000c1e1900 */
[----:B------:R-:W-:-:S03]  /*0500*/  @P4 LOP3.LUT R6, R6, R25, RZ, 0x3c, !PT ;  /* 0x0000001906064212 */ /* 0x000fc600078e3cff */
[----:B------:R-:W4:Y:S01]  /*0510*/  @P3 LDG.E R25, desc[UR6][R14.64+0x48] ;  /* 0x000048060e193981 */ /* 0x000f22000c1e1900 */
[----:B------:R-:W-:-:S03]  /*0520*/  @!P0 LOP3.LUT R3, R3, R18, RZ, 0x3c, !PT ;  /* 0x0000001203038212 */ /* 0x000fc600078e3cff */
[----:B------:R-:W4:Y:S01]  /*0530*/  @P2 LDG.E R18, desc[UR6][R14.64+0x38] ;  /* 0x000038060e122981 */ /* 0x000f22000c1e1900 */
[----:B------:R-:W-:-:S03]  /*0540*/  @P1 LOP3.LUT R5, R5, R22, RZ, 0x3c, !PT ;  /* 0x0000001605051212 */ /* 0x000fc600078e3cff */
[----:B------:R-:W4:Y:S01]  /*0550*/  @P3 LDG.E R22, desc[UR6][R14.64+0x44] ;  /* 0x000044060e163981 */ /* 0x000f22000c1e1900 */
[----:B--2---:R-:W-:-:S03]  /*0560*/  @!P0 LOP3.LUT R4, R4, R17, RZ, 0x3c, !PT ;  /* 0x0000001104048212 */ /* 0x004fc600078e3cff */
[----:B------:R-:W2:Y:S01]  /*0570*/  @P1 LDG.E R17, desc[UR6][R14.64+0x20] ;  /* 0x000020060e111981 */ /* 0x000ea2000c1e1900 */
[----:B---3--:R-:W-:-:S03]  /*0580*/  @!P0 LOP3.LUT R2, R2, R19, RZ, 0x3c, !PT ;  /* 0x0000001302028212 */ /* 0x008fc600078e3cff */
[----:B------:R-:W3:Y:S01]  /*0590*/  @P2 LDG.E R19, desc[UR6][R14.64+0x2c] ;  /* 0x00002c060e132981 */ /* 0x000ee2000c1e1900 */
[----:B----4-:R-:W-:-:S03]  /*05a0*/  @P1 LOP3.LUT R4, R4, R21, RZ, 0x3c, !PT ;  /* 0x0000001504041212 */ /* 0x010fc600078e3cff */
[----:B------:R-:W4:Y:S01]  /*05b0*/  @P2 LDG.E R21, desc[UR6][R14.64+0x34] ;  /* 0x000034060e152981 */ /* 0x000f22000c1e1900 */
[----:B------:R-:W-:-:S03]  /*05c0*/  @P5 LOP3.LUT R6, R6, R23, RZ, 0x3c, !PT ;  /* 0x0000001706065212 */ /* 0x000fc600078e3cff */
[----:B------:R-:W4:Y:S01]  /*05d0*/  @P3 LDG.E R23, desc[UR6][R14.64+0x40] ;  /* 0x000040060e173981 */ /* 0x000f22000c1e1900 */
[----:B------:R-:W-:Y:S02]  /*05e0*/  @P1 LOP3.LUT R3, R3, R24, RZ, 0x3c, !PT ;  /* 0x0000001803031212 */ /* 0x000fe400078e3cff */
[----:B------:R-:W-:Y:S01]  /*05f0*/  @P2 LOP3.LUT R5, R5, R16, RZ, 0x3c, !PT ;  /* 0x0000001005052212 */ /* 0x000fe200078e3cff */
[----:B------:R-:W4:Y:S04]  /*0600*/  @P5 LDG.E R24, desc[UR6][R14.64+0x6c] ;  /* 0x00006c060e185981 */ /* 0x000f28000c1e1900 */
[----:B------:R-:W4:Y:S01]  /*0610*/  @P3 LDG.E R16, desc[UR6][R14.64+0x4c] ;  /* 0x00004c060e103981 */ /* 0x000f22000c1e1900 */
[----:B------:R-:W-:-:S03]  /*0620*/  @P2 LOP3.LUT R3, R3, R18, RZ, 0x3c, !PT ;  /* 0x0000001203032212 */ /* 0x000fc600078e3cff */
[----:B------:R-:W4:Y:S01]  /*0630*/  @P4 LDG.E R18, desc[UR6][R14.64+0x58] ;  /* 0x000058060e124981 */ /* 0x000f22000c1e1900 */
[----:B------:R-:W-:-:S03]  /*0640*/  @P3 LOP3.LUT R5, R5, R22, RZ, 0x3c, !PT ;  /* 0x0000001605053212 */ /* 0x000fc600078e3cff */
[----:B------:R-:W4:Y:S01]  /*0650*/  @P4 LDG.E R22, desc[UR6][R14.64+0x60] ;  /* 0x000060060e164981 */ /* 0x000f22000c1e1900 */
[----:B--2---:R-:W-:-:S03]  /*0660*/  @P1 LOP3.LUT R2, R2, R17, RZ, 0x3c, !PT ;  /* 0x0000001102021212 */ /* 0x004fc600078e3cff */
[----:B------:R-:W2:Y:S01]  /*0670*/  @P4 LDG.E R17, desc[UR6][R14.64+0x54] ;  /* 0x000054060e114981 */ /* 0x000ea2000c1e1900 */
[----:B---3--:R-:W-:-:S03]  /*0680*/  @P2 LOP3.LUT R4, R4, R19, RZ, 0x3c, !PT ;  /* 0x0000001304042212 */ /* 0x008fc600078e3cff */
[----:B------:R-:W3:Y:S01]  /*0690*/  @P4 LDG.E R19, desc[UR6][R14.64+0x5c] ;  /* 0x00005c060e134981 */ /* 0x000ee2000c1e1900 */
[----:B----4-:R-:W-:-:S03]  /*06a0*/  @P2 LOP3.LUT R2, R2, R21, RZ, 0x3c, !PT ;  /* 0x0000001502022212 */ /* 0x010fc600078e3cff */
[----:B------:R-:W4:Y:S01]  /*06b0*/  @P5 LDG.E R21, desc[UR6][R14.64+0x68] ;  /* 0x000068060e155981 */ /* 0x000f22000c1e1900 */
[----:B------:R-:W-:-:S03]  /*06c0*/  @P3 LOP3.LUT R4, R4, R23, RZ, 0x3c, !PT ;  /* 0x0000001704043212 */ /* 0x000fc600078e3cff */
[----:B------:R-:W4:Y:S01]  /*06d0*/  @P5 LDG.E R23, desc[UR6][R14.64+0x70] ;  /* 0x000070060e175981 */ /* 0x000f22000c1e1900 */
[----:B------:R-:W-:Y:S02]  /*06e0*/  LOP3.LUT P0, RZ, R20, 0x80, RZ, 0xc0, !PT ;  /* 0x0000008014ff7812 */ /* 0x000fe4000780c0ff */
[----:B------:R-:W-:Y:S02]  /*06f0*/  @P3 LOP3.LUT R2, R2, R25, RZ, 0x3c, !PT ;  /* 0x0000001902023212 */ /* 0x000fe400078e3cff */
[----:B------:R-:W-:Y:S02]  /*0700*/  @P3 LOP3.LUT R3, R3, R16, RZ, 0x3c, !PT ;  /* 0x0000001003033212 */ /* 0x000fe400078e3cff */
[----:B------:R-:W4:Y:S01]  /*0710*/  @P5 LDG.E R16, desc[UR6][R14.64+0x74] ;  /* 0x000074060e105981 */ /* 0x000f22000c1e1900 */
[----:B------:R-:W-:-:S03]  /*0720*/  @P4 LOP3.LUT R5, R5, R18, RZ, 0x3c, !PT ;  /* 0x0000001205054212 */ /* 0x000fc600078e3cff */
[----:B------:R-:W4:Y:S01]  /*0730*/  @P6 LDG.E R18, desc[UR6][R14.64+0x80] ;  /* 0x000080060e126981 */ /* 0x000f22000c1e1900 */
[----:B------:R-:W-:-:S03]  /*0740*/  @P4 LOP3.LUT R3, R3, R22, RZ, 0x3c, !PT ;  /* 0x0000001603034212 */ /* 0x000fc600078e3cff */
[----:B------:R-:W4:Y:S01]  /*0750*/  @P6 LDG.E R22, desc[UR6][R14.64+0x88] ;  /* 0x000088060e166981 */ /* 0x000f22000c1e1900 */
[----:B------:R-:W-:-:S03]  /*0760*/  @P5 LOP3.LUT R5, R5, R24, RZ, 0x3c, !PT ;  /* 0x0000001805055212 */ /* 0x000fc600078e3cff */
[----:B------:R-:W4:Y:S04]  /*0770*/  @P0 LDG.E R25, desc[UR6][R14.64+0x8c] ;  /* 0x00008c060e190981 */ /* 0x000f28000c1e1900 */
[----:B------:R-:W4:Y:S04]  /*0780*/  @P0 LDG.E R24, desc[UR6][R14.64+0x94] ;  /* 0x000094060e180981 */ /* 0x000f28000c1e1900 */
        /* <DEDUP_REMOVED lines=9> */
[----:B------:R-:W-:Y:S02]  /*0820*/  @P6 LOP3.LUT R6, R6, R27, RZ, 0x3c, !PT ;  /* 0x0000001b06066212 */ /* 0x000fe400078e3cff */
[----:B------:R-:W-:Y:S02]  /*0830*/  @P5 LOP3.LUT R3, R3, R16, RZ, 0x3c, !PT ;  /* 0x0000001003035212 */ /* 0x000fe400078e3cff */
[----:B------:R-:W-:Y:S02]  /*0840*/  @P6 LOP3.LUT R5, R5, R18, RZ, 0x3c, !PT ;  /* 0x0000001205056212 */ /* 0x000fe400078e3cff */
[----:B------:R-:W-:Y:S02]  /*0850*/  @P6 LOP3.LUT R3, R3, R22, RZ, 0x3c, !PT ;  /* 0x0000001603036212 */ /* 0x000fe400078e3cff */
[----:B------:R-:W-:Y:S02]  /*0860*/  @P0 LOP3.LUT R6, R6, R25, RZ, 0x3c, !PT ;  /* 0x0000001906060212 */ /* 0x000fe400078e3cff */
[----:B------:R-:W-:-:S02]  /*0870*/  @P0 LOP3.LUT R5, R5, R24, RZ, 0x3c, !PT ;  /* 0x0000001805050212 */ /* 0x000fc400078e3cff */
[----:B------:R-:W-:Y:S02]  /*0880*/  @P0 LOP3.LUT R3, R3, R26, RZ, 0x3c, !PT ;  /* 0x0000001a03030212 */ /* 0x000fe400078e3cff */
[----:B--2---:R-:W-:Y:S02]  /*0890*/  @P6 LOP3.LUT R4, R4, R17, RZ, 0x3c, !PT ;  /* 0x0000001104046212 */ /* 0x004fe400078e3cff */
[----:B---3--:R-:W-:Y:S02]  /*08a0*/  @P6 LOP3.LUT R2, R2, R19, RZ, 0x3c, !PT ;  /* 0x0000001302026212 */ /* 0x008fe400078e3cff */
[----:B----4-:R-:W-:Y:S02]  /*08b0*/  @P0 LOP3.LUT R4, R4, R21, RZ, 0x3c, !PT ;  /* 0x0000001504040212 */ /* 0x010fe400078e3cff */
[----:B------:R-:W-:Y:S02]  /*08c0*/  @P0 LOP3.LUT R2, R2, R23, RZ, 0x3c, !PT ;  /* 0x0000001702020212 */ /* 0x000fe400078e3cff */
[----:B------:R-:W-:-:S13]  /*08d0*/  R2P PR, R20.B1, 0x7f ;  /* 0x0000007f14007804 */ /* 0x000fda0000001000 */
[----:B------:R-:W2:Y:S04]  /*08e0*/  @P0 LDG.E R18, desc[UR6][R14.64+0xb0] ;  /* 0x0000b0060e120981 */ /* 0x000ea8000c1e1900 */
[----:B------:R-:W3:Y:S04]  /*08f0*/  @P0 LDG.E R21, desc[UR6][R14.64+0xa0] ;  /* 0x0000a0060e150981 */ /* 0x000ee8000c1e1900 */
[----:B------:R-:W4:Y:S04]  /*0900*/  @P0 LDG.E R23, desc[UR6][R14.64+0xa4] ;  /* 0x0000a4060e170981 */ /* 0x000f28000c1e1900 */
[----:B------:R-:W4:Y:S04]  /*0910*/  @P0 LDG.E R16, desc[UR6][R14.64+0xa8] ;  /* 0x0000a8060e100981 */ /* 0x000f28000c1e1900 */
[----:B------:R-:W4:Y:S04]  /*0920*/  @P0 LDG.E R25, desc[UR6][R14.64+0xac] ;  /* 0x0000ac060e190981 */ /* 0x000f28000c1e1900 */
[----:B------:R-:W4:Y:S04]  /*0930*/  @P1 LDG.E R27, desc[UR6][R14.64+0xb4] ;  /* 0x0000b4060e1b1981 */ /* 0x000f28000c1e1900 */
[----:B------:R-:W4:Y:S04]  /*0940*/  @P2 LDG.E R29, desc[UR6][R14.64+0xc8] ;  /* 0x0000c8060e1d2981 */ /* 0x000f28000c1e1900 */
[----:B------:R-:W4:Y:S04]  /*0950*/  @P3 LDG.E R19, desc[UR6][R14.64+0xdc] ;  /* 0x0000dc060e133981 */ /* 0x000f28000c1e1900 */
        /* <DEDUP_REMOVED lines=12> */
[----:B------:R-:W-:Y:S01]  /*0a20*/  LOP3.LUT P0, RZ, R20, 0x8000, RZ, 0xc0, !PT ;  /* 0x0000800014ff7812 */ /* 0x000fe2000780c0ff */
[----:B------:R-:W4:Y:S04]  /*0a30*/  @P1 LDG.E R25, desc[UR6][R14.64+0xc0] ;  /* 0x0000c0060e191981 */ /* 0x000f28000c1e1900 */
[----:B------:R-:W4:Y:S01]  /*0a40*/  @P1 LDG.E R20, desc[UR6][R14.64+0xc4] ;  /* 0x0000c4060e141981 */ /* 0x000f22000c1e1900 */
[----:B------:R-:W-:-:S03]  /*0a50*/  @P1 LOP3.LUT R6, R6, R27, RZ, 0x3c, !PT ;  /* 0x0000001b06061212 */ /* 0x000fc600078e3cff */
[----:B------:R-:W4:Y:S01]  /*0a60*/  @P2 LDG.E R27, desc[UR6][R14.64+0xcc] ;  /* 0x0000cc060e1b2981 */ /* 0x000f22000c1e1900 */
[----:B------:R-:W-:-:S03]  /*0a70*/  @P2 LOP3.LUT R6, R6, R29, RZ, 0x3c, !PT ;  /* 0x0000001d06062212 */ /* 0x000fc600078e3cff */
[----:B------:R-:W4:Y:S01]  /*0a80*/  @P6 LDG.E R29, desc[UR6][R14.64+0x118] ;  /* 0x000118060e1d6981 */ /* 0x000f22000c1e1900 */
[----:B------:R-:W-:-:S03]  /*0a90*/  @P3 LOP3.LUT R6, R6, R19, RZ, 0x3c, !PT ;  /* 0x0000001306063212 */ /* 0x000fc600078e3cff */
[----:B------:R-:W4:Y:S01]  /*0aa0*/  @P2 LDG.E R19, desc[UR6][R14.64+0xd4] ;  /* 0x0000d4060e132981 */ /* 0x000f22000c1e1900 */
[----:B------:R-:W-:-:S03]  /*0ab0*/  @P4 LOP3.LUT R6, R6, R17, RZ, 0x3c, !PT ;  /* 0x0000001106064212 */ /* 0x000fc600078e3cff */
[----:B------:R-:W4:Y:S04]  /*0ac0*/  @P5 LDG.E R17, desc[UR6][R14.64+0x108] ;  /* 0x000108060e115981 */ /* 0x000f28000c1e1900 */
[----:B------:R-:W4:Y:S01]  /*0ad0*/  @P0 LDG.E R26, desc[UR6][R14.64+0x13c] ;  /* 0x00013c060e1a0981 */ /* 0x000f22000c1e1900 */
[----:B--2---:R-:W-:-:S03]  /*0ae0*/  @P1 LOP3.LUT R5, R5, R18, RZ, 0x3c, !PT ;  /* 0x0000001205051212 */ /* 0x004fc600078e3cff */
[----:B------:R-:W2:Y:S01]  /*0af0*/  @P4 LDG.E R18, desc[UR6][R14.64+0x100] ;  /* 0x000100060e124981 */ /* 0x000ea2000c1e1900 */
[----:B---3--:R-:W-:Y:S02]  /*0b00*/  @P5 LOP3.LUT R6, R6, R21, RZ, 0x3c, !PT ;  /* 0x0000001506065212 */ /* 0x008fe400078e3cff */
[----:B------:R-:W-:Y:S01]  /*0b10*/  @P2 LOP3.LUT R5, R5, R22, RZ, 0x3c, !PT ;  /* 0x0000001605052212 */ /* 0x000fe200078e3cff */
[----:B------:R-:W3:Y:S01]  /*0b20*/  @P3 LDG.E R21, desc[UR6][R14.64+0xe0] ;  /* 0x0000e0060e153981 */ /* 0x000ee2000c1e1900 */
[----:B----4-:R-:W-:-:S03]  /*0b30*/  @P1 LOP3.LUT R4, R4, R23, RZ, 0x3c, !PT ;  /* 0x0000001704041212 */ /* 0x010fc600078e3cff */
[----:B------:R-:W4:Y:S04]  /*0b40*/  @P3 LDG.E R22, desc[UR6][R14.64+0xec] ;  /* 0x0000ec060e163981 */ /* 0x000f28000c1e1900 */
[----:B------:R-:W2:Y:S01]  /*0b50*/  @P3 LDG.E R23, desc[UR6][R14.64+0xe8] ;  /* 0x0000e8060e173981 */ /* 0x000ea2000c1e1900 */
[----:B------:R-:W-:-:S03]  /*0b60*/  @P1 LOP3.LUT R2, R2, R25, RZ, 0x3c, !PT ;  /* 0x0000001902021212 */ /* 0x000fc600078e3cff */
[----:B------:R-:W2:Y:S01]  /*0b70*/  @P4 LDG.E R25, desc[UR6][R14.64+0xf4] ;  /* 0x0000f4060e194981 */ /* 0x000ea2000c1e1900 */
[----:B------:R-:W-:-:S03]  /*0b80*/  @P1 LOP3.LUT R3, R3, R20, RZ, 0x3c, !PT ;  /* 0x0000001403031212 */ /* 0x000fc600078e3cff */
[----:B------:R-:W2:Y:S01]  /*0b90*/  @P3 LDG.E R20, desc[UR6][R14.64+0xe4] ;  /* 0x0000e4060e143981 */ /* 0x000ea2000c1e1900 */
[----:B------:R-:W-:Y:S02]  /*0ba0*/  @P2 LOP3.LUT R4, R4, R27, RZ, 0x3c, !PT ;  /* 0x0000001b04042212 */ /* 0x000fe400078e3cff */
[----:B------:R-:W-:Y:S01]  /*0bb0*/  @P2 LOP3.LUT R3, R3, R16, RZ, 0x3c, !PT ;  /* 0x0000001003032212 */ /* 0x000fe200078e3cff */
[----:B------:R-:W2:Y:S04]  /*0bc0*/  @P4 LDG.E R27, desc[UR6][R14.64+0xfc] ;  /* 0x0000fc060e1b4981 */ /* 0x000ea8000c1e1900 */
[----:B------:R-:W2:Y:S01]  /*0bd0*/  @P5 LDG.E R16, desc[UR6][R14.64+0x10c] ;  /* 0x00010c060e105981 */ /* 0x000ea2000c1e1900 */
[----:B------:R-:W-:-:S03]  /*0be0*/  @P2 LOP3.LUT R2, R2, R19, RZ, 0x3c, !PT ;  /* 0x0000001302022212 */ /* 0x000fc600078e3cff */
[----:B------:R-:W2:Y:S01]  /*0bf0*/  @P5 LDG.E R19, desc[UR6][R14.64+0x110] ;  /* 0x000110060e135981 */ /* 0x000ea2000c1e1900 */
[----:B------:R-:W-:-:S03]  /*0c00*/  @P6 LOP3.LUT R6, R6, R29, RZ, 0x3c, !PT ;  /* 0x0000001d06066212 */ /* 0x000fc600078e3cff */
[----:B------:R-:W2:Y:S01]  /*0c10*/  @P0 LDG.E R29, desc[UR6][R14.64+0x12c] ;  /* 0x00012c060e1d0981 */ /* 0x000ea2000c1e1900 */
[----:B---3--:R-:W-:-:S03]  /*0c20*/  @P3 LOP3.LUT R4, R4, R21, RZ, 0x3c, !PT ;  /* 0x0000001504043212 */ /* 0x008fc600078e3cff */
[----:B------:R-:W3:Y:S01]  /*0c30*/  @P6 LDG.E R21, desc[UR6][R14.64+0x11c] ;  /* 0x00011c060e156981 */ /* 0x000ee2000c1e1900 */
[----:B----4-:R-:W-:-:S03]  /*0c40*/  @P3 LOP3.LUT R3, R3, R22, RZ, 0x3c, !PT ;  /* 0x0000001603033212 */ /* 0x010fc600078e3cff */
[----:B------:R-:W4:Y:S01]  /*0c50*/  @P6 LDG.E R22, desc[UR6][R14.64+0x128] ;  /* 0x000128060e166981 */ /* 0x000f22000c1e1900 */
[----:B--2---:R-:W-:Y:S02]  /*0c60*/  @P3 LOP3.LUT R2, R2, R23, RZ, 0x3c, !PT ;  /* 0x0000001702023212 */ /* 0x004fe400078e3cff */
[----:B------:R-:W-:Y:S01]  /*0c70*/  @P4 LOP3.LUT R3, R3, R18, RZ, 0x3c, !PT ;  /* 0x0000001203034212 */ /* 0x000fe200078e3cff */
[----:B------:R-:W2:Y:S01]  /*0c80*/  @P6 LDG.E R23, desc[UR6][R14.64+0x124] ;  /* 0x000124060e176981 */ /* 0x000ea2000c1e1900 */
[----:B------:R-:W-:-:S03]  /*0c90*/  @P4 LOP3.LUT R4, R4, R25, RZ, 0x3c, !PT ;  /* 0x0000001904044212 */ /* 0x000fc600078e3cff */
[----:B------:R-:W4:Y:S01]  /*0ca0*/  @P6 LDG.E R18, desc[UR6][R14.64+0x120] ;  /* 0x000120060e126981 */ /* 0x000f22000c1e1900 */
[----:B------:R-:W-:-:S03]  /*0cb0*/  @P3 LOP3.LUT R5, R5, R20, RZ, 0x3c, !PT ;  /* 0x0000001405053212 */ /* 0x000fc600078e3cff */
[----:B------:R-:W4:Y:S01]  /*0cc0*/  @P5 LDG.E R20, desc[UR6][R14.64+0x114] ;  /* 0x000114060e145981 */ /* 0x000f22000c1e1900 */
[----:B------:R-:W-:Y:S02]  /*0cd0*/  @P4 LOP3.LUT R5, R5, R24, RZ, 0x3c, !PT ;  /* 0x0000001805054212 */ /* 0x000fe400078e3cff */
[----:B------:R-:W-:Y:S01]  /*0ce0*/  @P5 LOP3.LUT R4, R4, R17, RZ, 0x3c, !PT ;  /* 0x0000001104045212 */ /* 0x000fe200078e3cff */
[----:B------:R-:W4:Y:S04]  /*0cf0*/  @P0 LDG.E R24, desc[UR6][R14.64+0x134] ;  /* 0x000134060e180981 */ /* 0x000f28000c1e1900 */
[----:B------:R-:W4:Y:S04]  /*0d00*/  @P0 LDG.E R17, desc[UR6][R14.64+0x130] ;  /* 0x000130060e110981 */ /* 0x000f28000c1e1900 */
[----:B------:R-:W4:Y:S01]  /*0d10*/  @P0 LDG.E R25, desc[UR6][R14.64+0x138] ;  /* 0x000138060e190981 */ /* 0x000f22000c1e1900 */
[----:B------:R-:W-:Y:S01]  /*0d20*/  UIADD3 UR4, UPT, UPT, UR4, 0x10, URZ ;  /* 0x0000001004047890 */ /* 0x000fe2000fffe0ff */
[----:B------:R-:W-:-:S03]  /*0d30*/  @P4 LOP3.LUT R2, R2, R27, RZ, 0x3c, !PT ;  /* 0x0000001b02024212 */ /* 0x000fc600078e3cff */
[----:B------:R-:W-:Y:S01]  /*0d40*/  UISETP.NE.AND UP0, UPT, UR4, 0x20, UPT ;  /* 0x000000200400788c */ /* 0x000fe2000bf05270 */
[----:B------:R-:W-:Y:S02]  /*0d50*/  @P5 LOP3.LUT R5, R5, R16, RZ, 0x3c, !PT ;  /* 0x0000001005055212 */ /* 0x000fe400078e3cff */
[----:B------:R-:W-:Y:S02]  /*0d60*/  @P5 LOP3.LUT R2, R2, R19, RZ, 0x3c, !PT ;  /* 0x0000001302025212 */ /* 0x000fe400078e3cff */
[----:B------:R-:W-:Y:S02]  /*0d70*/  @P0 LOP3.LUT R6, R6, R29, RZ, 0x3c, !PT ;  /* 0x0000001d06060212 */ /* 0x000fe400078e3cff */
[----:B---3--:R-:W-:Y:S02]  /*0d80*/  @P6 LOP3.LUT R4, R4, R21, RZ, 0x3c, !PT ;  /* 0x0000001504046212 */ /* 0x008fe400078e3cff */
[----:B--2---:R-:W-:Y:S02]  /*0d90*/  @P6 LOP3.LUT R2, R2, R23, RZ, 0x3c, !PT ;  /* 0x0000001702026212 */ /* 0x004fe400078e3cff */
[----:B----4-:R-:W-:-:S02]  /*0da0*/  @P6 LOP3.LUT R5, R5, R18, RZ, 0x3c, !PT ;  /* 0x0000001205056212 */ /* 0x010fc400078e3cff */
[----:B------:R-:W-:-:S04]  /*0db0*/  @P5 LOP3.LUT R3, R3, R20, RZ, 0x3c, !PT ;  /* 0x0000001403035212 */ /* 0x000fc800078e3cff */
[----:B------:R-:W-:Y:S02]  /*0dc0*/  @P6 LOP3.LUT R3, R3, R22, RZ, 0x3c, !PT ;  /* 0x0000001603036212 */ /* 0x000fe400078e3cff */
[----:B------:R-:W-:Y:S02]  /*0dd0*/  @P0 LOP3.LUT R5, R5, R24, RZ, 0x3c, !PT ;  /* 0x0000001805050212 */ /* 0x000fe400078e3cff */
[----:B------:R-:W-:Y:S02]  /*0de0*/  @P0 LOP3.LUT R4, R4, R17, RZ, 0x3c, !PT ;  /* 0x0000001104040212 */ /* 0x000fe400078e3cff */
[----:B------:R-:W-:Y:S02]  /*0df0*/  @P0 LOP3.LUT R3, R3, R26, RZ, 0x3c, !PT ;  /* 0x0000001a03030212 */ /* 0x000fe400078e3cff */
[----:B------:R-:W-:Y:S01]  /*0e00*/  @P0 LOP3.LUT R2, R2, R25, RZ, 0x3c, !PT ;  /* 0x0000001902020212 */ /* 0x000fe200078e3cff */
[----:B------:R-:W-:Y:S06]  /*0e10*/  BRA.U UP0, `(.L_x_4) ;  /* 0xfffffff500487547 */ /* 0x000fec000b83ffff */
[----:B------:R-:W-:-:S05]  /*0e20*/  VIADD R12, R12, 0x1 ;  /* 0x000000010c0c7836 */ /* 0x000fca0000000000 */
[----:B------:R-:W-:-:S13]  /*0e30*/  ISETP.NE.AND P0, PT, R12, 0x5, PT ;  /* 0x000000050c00780c */ /* 0x000fda0003f05270 */
[----:B------:R-:W-:Y:S05]  /*0e40*/  @P0 BRA `(.L_x_5) ;  /* 0xfffffff400300947 */ /* 0x000fea000383ffff */
[----:B------:R-:W-:Y:S01]  /*0e50*/  LOP3.LUT R7, R10, 0x3, RZ, 0xc0, !PT ;  /* 0x000000030a077812 */ /* 0x000fe200078ec0ff */
[----:B------:R0:W-:Y:S03]  /*0e60*/  STL.64 [R1+0x8], R4 ;  /* 0x0000080401007387 */ /* 0x0001e60000100a00 */
[----:B------:R-:W-:Y:S01]  /*0e70*/  ISETP.NE.U32.AND P0, PT, R7, 0x1, PT ;  /* 0x000000010700780c */ /* 0x000fe20003f05070 */
[----:B------:R0:W-:Y:S03]  /*0e80*/  STL.64 [R1+0x10], R2 ;  /* 0x0000100201007387 */ /* 0x0001e60000100a00 */
[----:B------:R-:W-:Y:S01]  /*0e90*/  ISETP.NE.AND.EX P0, PT, RZ, RZ, PT, P0 ;  /* 0x000000ffff00720c */ /* 0x000fe20003f05300 */
[----:B------:R0:W-:-:S12]  /*0ea0*/  STL [R1+0x4], R6 ;  /* 0x0000040601007387 */ /* 0x0001d80000100800 */
[----:B0-----:R-:W-:Y:S05]  /*0eb0*/  @!P0 BRA `(.L_x_3) ;  /* 0x0000001800088947 */ /* 0x001fea0003800000 */
[----:B------:R-:W-:Y:S01]  /*0ec0*/  UMOV UR4, URZ ;  /* 0x000000ff00047c82 */ /* 0x000fe20008000000 */
[----:B------:R-:W-:Y:S01]  /*0ed0*/  UMOV UR5, URZ ;  /* 0x000000ff00057c82 */ /* 0x000fe20008000000 */
[----:B------:R-:W-:Y:S02]  /*0ee0*/  IMAD.MOV.U32 R6, RZ, RZ, RZ ;  /* 0x000000ffff067224 */ /* 0x000fe400078e00ff */
[----:B------:R-:W-:Y:S02]  /*0ef0*/  IMAD.MOV.U32 R12, RZ, RZ, RZ ;  /* 0x000000ffff0c7224 */ /* 0x000fe400078e00ff */
[----:B------:R-:W-:Y:S02]  /*0f00*/  IMAD.MOV.U32 R2, RZ, RZ, RZ ;  /* 0x000000ffff027224 */ /* 0x000fe400078e00ff */
[----:B------:R-:W-:Y:S02]  /*0f10*/  IMAD.MOV.U32 R5, RZ, RZ, RZ ;  /* 0x000000ffff057224 */ /* 0x000fe400078e00ff */
[----:B------:R-:W-:-:S02]  /*0f20*/  IMAD.U32 R3, RZ, RZ, UR4 ;  /* 0x00000004ff037e24 */ /* 0x000fc4000f8e00ff */
[----:B------:R-:W-:-:S07]  /*0f30*/  IMAD.U32 R4, RZ, RZ, UR5 ;  /* 0x00000005ff047e24 */ /* 0x000fce000f8e00ff */
.L_x_7:
[----:B------:R-:W-:-:S06]  /*0f40*/  IMAD R7, R12, 0x4, R1 ;  /* 0x000000040c077824 */ /* 0x000fcc00078e0201 */
[----:B------:R-:W5:Y:S01]  /*0f50*/  LDL R7, [R7+0x4] ;  /* 0x0000040007077983 */ /* 0x000f620000100800 */
[----:B------:R-:W-:-:S05]  /*0f60*/  UMOV UR4, URZ ;  /* 0x000000ff00047c82 */ /* 0x000fca0008000000 */
.L_x_6:
        /* <DEDUP_REMOVED lines=8> */
[----:B------:R-:W2:Y:S04]  /*0ff0*/  @!P0 LDG.E R17, desc[UR6][R14.64] ;  /* 0x000000060e118981 */ /* 0x000ea8000c1e1900 */
        /* <DEDUP_REMOVED lines=169> */
[----:B------:R0:W-:Y:S03]  /*1a90*/  STL [R1+0x4], R6 ;  /* 0x0000040601007387 */ /* 0x0001e60000100800 */
[----:B------:R-:W-:Y:S01]  /*1aa0*/  ISETP.NE.U32.AND P0, PT, R7, 0x3, PT ;  /* 0x000000030700780c */ /* 0x000fe20003f05070 */
[----:B------:R0:W-:Y:S03]  /*1ab0*/  STL.64 [R1+0x8], R4 ;  /* 0x0000080401007387 */ /* 0x0001e60000100a00 */
[----:B------:R-:W-:Y:S01]  /*1ac0*/  ISETP.NE.AND.EX P0, PT, RZ, RZ, PT, P0 ;  /* 0x000000ffff00720c */ /* 0x000fe20003f05300 */
[----:B------:R0:W-:-:S12]  /*1ad0*/  STL.64 [R1+0x10], R2 ;  /* 0x0000100201007387 */ /* 0x0001d80000100a00 */
[----:B0-----:R-:W-:Y:S05]  /*1ae0*/  @P0 BRA `(.L_x_3) ;  /* 0x0000000800fc0947 */ /* 0x001fea0003800000 */
        /* <DEDUP_REMOVED lines=8> */
.L_x_9:
[----:B------:R-:W-:-:S06]  /*1b70*/  IMAD R7, R12, 0x4, R1 ;  /* 0x000000040c077824 */ /* 0x000fcc00078e0201 */
[----:B------:R-:W5:Y:S01]  /*1b80*/  LDL R7, [R7+0x4] ;  /* 0x0000040007077983 */ /* 0x000f620000100800 */
[----:B------:R-:W-:-:S05]  /*1b90*/  UMOV UR4, URZ ;  /* 0x000000ff00047c82 */ /* 0x000fca0008000000 */
.L_x_8:
        /* <DEDUP_REMOVED lines=177> */
[----:B------:R0:W-:Y:S04]  /*26b0*/  STL [R1+0x4], R6 ;  /* 0x0000040601007387 */ /* 0x0001e80000100800 */
[----:B------:R0:W-:Y:S04]  /*26c0*/  STL.64 [R1+0x8], R4 ;  /* 0x0000080401007387 */ /* 0x0001e80000100a00 */
[----:B------:R0:W-:Y:S02]  /*26d0*/  STL.64 [R1+0x10], R2 ;  /* 0x0000100201007387 */ /* 0x0001e40000100a00 */
.L_x_3:
[----:B-1----:R-:W-:Y:S05]  /*26e0*/  BSYNC.RECONVERGENT B1 ;  /* 0x0000000000017941 */ /* 0x002fea0003800200 */
.L_x_2:
[C---:B------:R-:W-:Y:S01]  /*26f0*/  ISETP.GT.U32.AND P0, PT, R10.reuse, 0x3, PT ;  /* 0x000000030a00780c */ /* 0x040fe20003f04070 */
[----:B------:R-:W-:Y:S01]  /*2700*/  VIADD R11, R11, 0x1 ;  /* 0x000000010b0b7836 */ /* 0x000fe20000000000 */
[--C-:B------:R-:W-:Y:S02]  /*2710*/  SHF.R.U64 R10, R10, 0x2, R13.reuse ;  /* 0x000000020a0a7819 */ /* 0x100fe4000000120d */
[----:B------:R-:W-:Y:S02]  /*2720*/  ISETP.GT.U32.AND.EX P0, PT, R13, RZ, PT, P0 ;  /* 0x000000ff0d00720c */ /* 0x000fe40003f04100 */
[----:B------:R-:W-:-:S11]  /*2730*/  SHF.R.U32.HI R13, RZ, 0x2, R13 ;  /* 0x00000002ff0d7819 */ /* 0x000fd6000001160d */
[----:B------:R-:W-:Y:S05]  /*2740*/  @P0 BRA `(.L_x_10) ;  /* 0xffffffd800c40947 */ /* 0x000fea000383ffff */
.L_x_1:
[----:B-1----:R-:W-:Y:S05]  /*2750*/  BSYNC.RECONVERGENT B0 ;  /* 0x0000000000007941 */ /* 0x002fea0003800200 */
.L_x_0:
[----:B0-----:R-:W-:Y:S01]  /*2760*/  SHF.R.U32.HI R5, RZ, 0x2, R6 ;  /* 0x00000002ff057819 */ /* 0x001fe20000011606 */
[----:B------:R-:W-:Y:S01]  /*2770*/  IMAD.SHL.U32 R2, R3, 0x10, RZ ;  /* 0x0000001003027824 */ /* 0x000fe200078e00ff */
[----:B------:R-:W-:Y:S01]  /*2780*/  BSSY.RECONVERGENT B0, `(.L_x_11) ;  /* 0x000003b000007945 */ /* 0x000fe20003800200 */
[----:B------:R-:W-:Y:S01]  /*2790*/  IMAD.MOV.U32 R8, RZ, RZ, 0x3e055027 ;  /* 0x3e055027ff087424 */ /* 0x000fe200078e00ff */
[----:B------:R-:W-:Y:S01]  /*27a0*/  LOP3.LUT R5, R5, R6, RZ, 0x3c, !PT ;  /* 0x0000000605057212 */ /* 0x000fe200078e3cff */
[----:B------:R-:W-:-:S04]  /*27b0*/  IMAD.MOV.U32 R9, RZ, RZ, 0x7f800000 ;  /* 0x7f800000ff097424 */ /* 0x000fc800078e00ff */
[----:B------:R-:W-:-:S05]  /*27c0*/  IMAD.SHL.U32 R6, R5, 0x2, RZ ;  /* 0x0000000205067824 */ /* 0x000fca00078e00ff */
[----:B------:R-:W-:Y:S01]  /*27d0*/  LOP3.LUT R2, R5, R6, R2, 0x96, !PT ;  /* 0x0000000605027212 */ /* 0x000fe200078e9602 */
[----:B------:R-:W-:-:S03]  /*27e0*/  IMAD.MOV.U32 R5, RZ, RZ, 0x2f800000 ;  /* 0x2f800000ff057424 */ /* 0x000fc600078e00ff */
[----:B------:R-:W-:-:S05]  /*27f0*/  LOP3.LUT R3, R2, R3, RZ, 0x3c, !PT ;  /* 0x0000000302037212 */ /* 0x000fca00078e3cff */
[----:B------:R-:W-:-:S05]  /*2800*/  VIADD R2, R3, 0xd209373c ;  /* 0xd209373c03027836 */ /* 0x000fca0000000000 */
[----:B------:R-:W-:-:S05]  /*2810*/  I2FP.F32.U32 R2, R2 ;  /* 0x0000000200027245 */ /* 0x000fca0000201000 */
[----:B------:R-:W-:-:S05]  /*2820*/  FFMA R6, R2, R5, 1.1641532182693481445e-10 ;  /* 0x2f00000002067423 */ /* 0x000fca0000000005 */
[----:B------:R-:W-:-:S13]  /*2830*/  FSETP.GEU.AND P0, PT, R6, 1.175494350822287508e-38, PT ;  /* 0x008000000600780b */ /* 0x000fda0003f0e000 */
[----:B------:R-:W-:-:S04]  /*2840*/  @!P0 FMUL R6, R6, 8388608 ;  /* 0x4b00000006068820 */ /* 0x000fc80000400000 */
[----:B------:R-:W-:-:S05]  /*2850*/  VIADD R2, R6, 0xc0d55555 ;  /* 0xc0d5555506027836 */ /* 0x000fca0000000000 */
[----:B------:R-:W-:-:S05]  /*2860*/  LOP3.LUT R5, R2, 0xff800000, RZ, 0xc0, !PT ;  /* 0xff80000002057812 */ /* 0x000fca00078ec0ff */
[----:B------:R-:W-:Y:S01]  /*2870*/  IMAD.IADD R2, R6, 0x1, -R5 ;  /* 0x0000000106027824 */ /* 0x000fe200078e0a05 */
[----:B------:R-:W-:-:S03]  /*2880*/  I2FP.F32.S32 R5, R5 ;  /* 0x0000000500057245 */ /* 0x000fc60000201400 */
[----:B------:R-:W-:-:S04]  /*2890*/  FADD R7, R2, -1 ;  /* 0xbf80000002077421 */ /* 0x000fc80000000000 */
[----:B------:R-:W-:-:S04]  /*28a0*/  FFMA R2, R7, -R8, 0.14084610342979431152 ;  /* 0x3e1039f607027423 */ /* 0x000fc80000000808 */
[----:B------:R-:W-:-:S04]  /*28b0*/  FFMA R2, R7, R2, -0.12148627638816833496 ;  /* 0xbdf8cdcc07027423 */ /* 0x000fc80000000002 */
[----:B------:R-:W-:-:S04]  /*28c0*/  FFMA R2, R7, R2, 0.13980610668659210205 ;  /* 0x3e0f295507027423 */ /* 0x000fc80000000002 */
[----:B------:R-:W-:-:S04]  /*28d0*/  FFMA R2, R7, R2, -0.16684235632419586182 ;  /* 0xbe2ad8b907027423 */ /* 0x000fc80000000002 */
[----:B------:R-:W-:-:S04]  /*28e0*/  FFMA R2, R7, R2, 0.20012299716472625732 ;  /* 0x3e4ced0b07027423 */ /* 0x000fc80000000002 */
[----:B------:R-:W-:-:S04]  /*28f0*/  FFMA R2, R7, R2, -0.24999669194221496582 ;  /* 0xbe7fff2207027423 */ /* 0x000fc80000000002 */
[----:B------:R-:W-:-:S04]  /*2900*/  FFMA R2, R7, R2, 0.33333182334899902344 ;  /* 0x3eaaaa7807027423 */ /* 0x000fc80000000002 */
[C---:B------:R-:W-:Y:S01]  /*2910*/  FFMA R8, R7.reuse, R2, -0.5 ;  /* 0xbf00000007087423 */ /* 0x040fe20000000002 */
[----:B------:R-:W-:Y:S02]  /*2920*/  FSEL R2, RZ, -23, P0 ;  /* 0xc1b80000ff027808 */ /* 0x000fe40000000000 */
[----:B------:R-:W-:Y:S01]  /*2930*/  ISETP.GT.U32.AND P0, PT, R6, 0x7f7fffff, PT ;  /* 0x7f7fffff0600780c */ /* 0x000fe20003f04070 */
[----:B------:R-:W-:Y:S02]  /*2940*/  FMUL R8, R7, R8 ;  /* 0x0000000807087220 */ /* 0x000fe40000400000 */
[----:B------:R-:W-:Y:S01]  /*2950*/  FFMA R2, R5, 1.1920928955078125e-07, R2 ;  /* 0x3400000005027823 */ /* 0x000fe20000000002 */
[----:B------:R-:W-:Y:S01]  /*2960*/  SHF.R.U32.HI R5, RZ, 0x2, R4 ;  /* 0x00000002ff057819 */ /* 0x000fe20000011604 */
[----:B------:R-:W-:-:S03]  /*2970*/  FFMA R7, R7, R8, R7 ;  /* 0x0000000807077223 */ /* 0x000fc60000000007 */
[----:B------:R-:W-:Y:S01]  /*2980*/  LOP3.LUT R5, R5, R4, RZ, 0x3c, !PT ;  /* 0x0000000405057212 */ /* 0x000fe200078e3cff */
[----:B------:R-:W-:Y:S01]  /*2990*/  FFMA R7, R2, 0.69314718246459960938, R7 ;  /* 0x3f31721802077823 */ /* 0x000fe20000000007 */
[----:B------:R-:W-:-:S03]  /*29a0*/  IMAD.SHL.U32 R2, R3, 0x10, RZ ;  /* 0x0000001003027824 */ /* 0x000fc600078e00ff */
[C---:B------:R-:W-:Y:S01]  /*29b0*/  @P0 FFMA R7, R6.reuse, R9, +INF ;  /* 0x7f80000006070423 */ /* 0x040fe20000000009 */
[----:B------:R-:W-:Y:S01]  /*29c0*/  IMAD.SHL.U32 R4, R5, 0x2, RZ ;  /* 0x0000000205047824 */ /* 0x000fe200078e00ff */
[----:B------:R-:W-:Y:S02]  /*29d0*/  FSETP.NEU.AND P0, PT, R6, RZ, PT ;  /* 0x000000ff0600720b */ /* 0x000fe40003f0d000 */
[----:B------:R-:W-:Y:S02]  /*29e0*/  FMUL R7, R7, -2 ;  /* 0xc000000007077820 */ /* 0x000fe40000400000 */
[----:B------:R-:W-:-:S03]  /*29f0*/  LOP3.LUT R2, R5, R4, R2, 0x96, !PT ;  /* 0x0000000405027212 */ /* 0x000fc600078e9602 */
[----:B------:R-:W-:Y:S02]  /*2a00*/  FSEL R6, R7, +INF , P0 ;  /* 0x7f80000007067808 */ /* 0x000fe40000000000 */
[----:B------:R-:W-:Y:S02]  /*2a10*/  LOP3.LUT R2, R2, R3, RZ, 0x3c, !PT ;  /* 0x0000000302027212 */ /* 0x000fe400078e3cff */
[----:B------:R0:W1:Y:S01]  /*2a20*/  MUFU.RSQ R5, R6 ;  /* 0x0000000600057308 */ /* 0x0000620000001400 */
[----:B------:R-:W-:Y:S02]  /*2a30*/  VIADD R3, R6, 0xf3000000 ;  /* 0xf300000006037836 */ /* 0x000fe40000000000 */
[----:B------:R-:W-:-:S03]  /*2a40*/  VIADD R2, R2, 0xd20ebf01 ;  /* 0xd20ebf0102027836 */ /* 0x000fc60000000000 */
[----:B------:R-:W-:Y:S01]  /*2a50*/  ISETP.GT.U32.AND P0, PT, R3, 0x727fffff, PT ;  /* 0x727fffff0300780c */ /* 0x000fe20003f04070 */
[----:B------:R-:W-:Y:S01]  /*2a60*/  IMAD.MOV.U32 R3, RZ, RZ, 0x30c90fdb ;  /* 0x30c90fdbff037424 */ /* 0x000fe200078e00ff */
[----:B------:R-:W-:-:S05]  /*2a70*/  I2FP.F32.U32 R2, R2 ;  /* 0x0000000200027245 */ /* 0x000fca0000201000 */
[----:B------:R-:W-:-:S06]  /*2a80*/  FFMA R10, R2, R3, 7.314590599882819788e-10 ;  /* 0x30490fdb020a7423 */ /* 0x000fcc0000000003 */
[----:B01----:R-:W-:Y:S05]  /*2a90*/  @!P0 BRA `(.L_x_12) ;  /* 0x0000000000148947 */ /* 0x003fea0003800000 */
[----:B------:R-:W-:Y:S01]  /*2aa0*/  IMAD.MOV.U32 R2, RZ, RZ, R6 ;  /* 0x000000ffff027224 */ /* 0x000fe200078e0006 */
[----:B------:R-:W-:-:S07]  /*2ab0*/  MOV R9, 0x2ad0 ;  /* 0x00002ad000097802 */ /* 0x000fce0000000f00 */
[----:B------:R-:W-:Y:S05]  /*2ac0*/  CALL.REL.NOINC `($__internal_0_$__cuda_sm20_sqrt_rn_f32_slowpath) ;  /* 0x0000000000b47944 */ /* 0x000fea0003c00000 */
[----:B------:R-:W-:Y:S01]  /*2ad0*/  IMAD.MOV.U32 R3, RZ, RZ, R2 ;  /* 0x000000ffff037224 */ /* 0x000fe200078e0002 */
[----:B------:R-:W-:Y:S06]  /*2ae0*/  BRA `(.L_x_13) ;  /* 0x0000000000107947 */ /* 0x000fec0003800000 */
.L_x_12:
[----:B------:R-:W-:Y:S01]  /*2af0*/  FMUL.FTZ R3, R6, R5 ;  /* 0x0000000506037220 */ /* 0x000fe20000410000 */
[----:B------:R-:W-:-:S03]  /*2b00*/  FMUL.FTZ R4, R5, 0.5 ;  /* 0x3f00000005047820 */ /* 0x000fc60000410000 */
[----:B------:R-:W-:-:S04]  /*2b10*/  FFMA R2, -R3, R3, R6 ;  /* 0x0000000303027223 */ /* 0x000fc80000000106 */
[----:B------:R-:W-:-:S07]  /*2b20*/  FFMA R3, R2, R4, R3 ;  /* 0x0000000402037223 */ /* 0x000fce0000000003 */
.L_x_13:
[----:B------:R-:W-:Y:S05]  /*2b30*/  BSYNC.RECONVERGENT B0 ;  /* 0x0000000000007941 */ /* 0x000fea0003800200 */
.L_x_11:
[----:B------:R-:W0:Y:S01]  /*2b40*/  LDCU UR4, c[0x0][0x384] ;  /* 0x00007080ff0477ac */ /* 0x000e220008000800 */
[----:B------:R-:W-:-:S06]  /*2b50*/  FMUL.RZ R4, R10, 0.15915493667125701904 ;  /* 0x3e22f9830a047820 */ /* 0x000fcc000040c000 */
[----:B------:R-:W1:Y:S01]  /*2b60*/  MUFU.SIN R4, R4 ;  /* 0x0000000400047308 */ /* 0x000e620000000400 */
[----:B0-----:R-:W-:Y:S01]  /*2b70*/  I2FP.F32.U32 R5, UR4 ;  /* 0x0000000400057c45 */ /* 0x001fe20008201000 */
[----:B------:R-:W-:Y:S02]  /*2b80*/  UMOV UR4, 0x40000000 ;  /* 0x4000000000047882 */ /* 0x000fe40000000000 */
[----:B------:R-:W-:-:S04]  /*2b90*/  IMAD.U32 R8, RZ, RZ, UR4 ;  /* 0x00000004ff087e24 */ /* 0x000fc8000f8e00ff */
[----:B------:R-:W0:Y:S01]  /*2ba0*/  MUFU.RCP R2, R5 ;  /* 0x0000000500027308 */ /* 0x000e220000001000 */
[----:B-1----:R-:W-:-:S07]  /*2bb0*/  FMUL R3, R4, R3 ;  /* 0x0000000304037220 */ /* 0x002fce0000400000 */
[----:B------:R-:W1:Y:S01]  /*2bc0*/  FCHK P0, R8, R5 ;  /* 0x0000000508007302 */ /* 0x000e620000000000 */
[----:B0-----:R-:W-:-:S04]  /*2bd0*/  FFMA R7, -R5, R2, 1 ;  /* 0x3f80000005077423 */ /* 0x001fc80000000102 */
[----:B------:R-:W-:-:S04]  /*2be0*/  FFMA R2, R2, R7, R2 ;  /* 0x0000000702027223 */ /* 0x000fc80000000002 */
[----:B------:R-:W-:-:S04]  /*2bf0*/  FFMA R6, R2, 2, RZ ;  /* 0x4000000002067823 */ /* 0x000fc800000000ff */
[----:B------:R-:W-:-:S04]  /*2c00*/  FFMA R7, -R5, R6, 2 ;  /* 0x4000000005077423 */ /* 0x000fc80000000106 */
[----:B------:R-:W-:Y:S01]  /*2c10*/  FFMA R2, R2, R7, R6 ;  /* 0x0000000702027223 */ /* 0x000fe20000000006 */
[----:B-1----:R-:W-:Y:S06]  /*2c20*/  @!P0 BRA `(.L_x_14) ;  /* 0x00000000000c8947 */ /* 0x002fec0003800000 */
[----:B------:R-:W-:-:S07]  /*2c30*/  MOV R4, 0x2c50 ;  /* 0x00002c5000047802 */ /* 0x000fce0000000f00 */
[----:B------:R-:W-:Y:S05]  /*2c40*/  CALL.REL.NOINC `($__internal_1_$__cuda_sm3x_div_rn_noftz_f32_slowpath) ;  /* 0x0000000000b07944 */ /* 0x000fea0003c00000 */
[----:B------:R-:W-:-:S07]  /*2c50*/  IMAD.MOV.U32 R2, RZ, RZ, R8 ;  /* 0x000000ffff027224 */ /* 0x000fce00078e0008 */
.L_x_14:
[----:B------:R-:W-:Y:S01]  /*2c60*/  VIADD R4, R2, 0xf3000000 ;  /* 0xf300000002047836 */ /* 0x000fe20000000000 */
[----:B------:R0:W1:Y:S04]  /*2c70*/  MUFU.RSQ R7, R2 ;  /* 0x0000000200077308 */ /* 0x0000680000001400 */
[----:B------:R-:W-:-:S13]  /*2c80*/  ISETP.GT.U32.AND P0, PT, R4, 0x727fffff, PT ;  /* 0x727fffff0400780c */ /* 0x000fda0003f04070 */
[----:B01----:R-:W-:Y:S05]  /*2c90*/  @!P0 BRA `(.L_x_15) ;  /* 0x0000000000148947 */ /* 0x003fea0003800000 */
[----:B------:R-:W-:Y:S01]  /*2ca0*/  BSSY.RECONVERGENT B0, `(.L_x_16) ;  /* 0x0000003000007945 */ /* 0x000fe20003800200 */
[----:B------:R-:W-:-:S07]  /*2cb0*/  MOV R9, 0x2cd0 ;  /* 0x00002cd000097802 */ /* 0x000fce0000000f00 */
[----:B------:R-:W-:Y:S05]  /*2cc0*/  CALL.REL.NOINC `($__internal_0_$__cuda_sm20_sqrt_rn_f32_slowpath) ;  /* 0x0000000000347944 */ /* 0x000fea0003c00000 */
[----:B------:R-:W-:Y:S05]  /*2cd0*/  BSYNC.RECONVERGENT B0 ;  /* 0x0000000000007941 */ /* 0x000fea0003800200 */
.L_x_16:
[----:B------:R-:W-:Y:S05]  /*2ce0*/  BRA `(.L_x_17) ;  /* 0x0000000000107947 */ /* 0x000fea0003800000 */
.L_x_15:
[C---:B------:R-:W-:Y:S01]  /*2cf0*/  FMUL.FTZ R5, R7.reuse, R2 ;  /* 0x0000000207057220 */ /* 0x040fe20000410000 */
[----:B------:R-:W-:-:S03]  /*2d00*/  FMUL.FTZ R4, R7, 0.5 ;  /* 0x3f00000007047820 */ /* 0x000fc60000410000 */
[----:B------:R-:W-:-:S04]  /*2d10*/  FFMA R2, -R5, R5, R2 ;  /* 0x0000000505027223 */ /* 0x000fc80000000102 */
[----:B------:R-:W-:-:S07]  /*2d20*/  FFMA R2, R2, R4, R5 ;  /* 0x0000000402027223 */ /* 0x000fce0000000005 */
.L_x_17:
[----:B------:R-:W0:Y:S01]  /*2d30*/  LDCU.64 UR4, c[0x0][0x388] ;  /* 0x00007100ff0477ac */ /* 0x000e220008000a00 */
[----:B------:R-:W-:Y:S01]  /*2d40*/  SHF.R.S32.HI R5, RZ, 0x1f, R0 ;  /* 0x0000001fff057819 */ /* 0x000fe20000011400 */
[----:B------:R-:W-:Y:S01]  /*2d50*/  FMUL R3, R3, R2 ;  /* 0x0000000203037220 */ /* 0x000fe20000400000 */
[----:B0-----:R-:W-:-:S04]  /*2d60*/  LEA R4, P0, R0, UR4, 0x2 ;  /* 0x0000000400047c11 */ /* 0x001fc8000f8010ff */
[----:B------:R-:W-:-:S05]  /*2d70*/  LEA.HI.X R5, R0, UR5, R5, 0x2, P0 ;  /* 0x0000000500057c11 */ /* 0x000fca00080f1405 */
[----:B------:R-:W-:Y:S01]  /*2d80*/  STG.E desc[UR6][R4.64], R3 ;  /* 0x0000000304007986 */ /* 0x000fe2000c101906 */
[----:B------:R-:W-:Y:S05]  /*2d90*/  EXIT ;  /* 0x000000000000794d */ /* 0x000fea0003800000 */
        .weak           $__internal_0_$__cuda_sm20_sqrt_rn_f32_slowpath
        .type           $__internal_0_$__cuda_sm20_sqrt_rn_f32_slowpath,@function
        .size           $__internal_0_$__cuda_sm20_sqrt_rn_f32_slowpath,($__internal_1_$__cuda_sm3x_div_rn_noftz_f32_slowpath - $__internal_0_$__cuda_sm20_sqrt_rn_f32_slowpath)
$__internal_0_$__cuda_sm20_sqrt_rn_f32_slowpath:
[----:B------:R-:W-:-:S13]  /*2da0*/  LOP3.LUT P0, RZ, R2, 0x7fffffff, RZ, 0xc0, !PT ;  /* 0x7fffffff02ff7812 */ /* 0x000fda000780c0ff */
[----:B------:R-:W-:Y:S01]  /*2db0*/  @!P0 IMAD.MOV.U32 R4, RZ, RZ, R2 ;  /* 0x000000ffff048224 */ /* 0x000fe200078e0002 */
[----:B------:R-:W-:Y:S06]  /*2dc0*/  @!P0 BRA `(.L_x_18) ;  /* 0x0000000000408947 */ /* 0x000fec0003800000 */
[----:B------:R-:W-:-:S13]  /*2dd0*/  FSETP.GEU.FTZ.AND P0, PT, R2, RZ, PT ;  /* 0x000000ff0200720b */ /* 0x000fda0003f1e000 */
[----:B------:R-:W-:Y:S01]  /*2de0*/  @!P0 IMAD.MOV.U32 R4, RZ, RZ, 0x7fffffff ;  /* 0x7fffffffff048424 */ /* 0x000fe200078e00ff */
[----:B------:R-:W-:Y:S06]  /*2df0*/  @!P0 BRA `(.L_x_18) ;  /* 0x0000000000348947 */ /* 0x000fec0003800000 */
[----:B------:R-:W-:-:S13]  /*2e00*/  FSETP.GTU.FTZ.AND P0, PT, |R2|, +INF , PT ;  /* 0x7f8000000200780b */ /* 0x000fda0003f1c200 */
[----:B------:R-:W-:Y:S01]  /*2e10*/  @P0 FADD.FTZ R4, R2, 1 ;  /* 0x3f80000002040421 */ /* 0x000fe20000010000 */
[----:B------:R-:W-:Y:S06]  /*2e20*/  @P0 BRA `(.L_x_18) ;  /* 0x0000000000280947 */ /* 0x000fec0003800000 */
[----:B------:R-:W-:-:S13]  /*2e30*/  FSETP.NEU.FTZ.AND P0, PT, |R2|, +INF , PT ;  /* 0x7f8000000200780b */ /* 0x000fda0003f1d200 */
[----:B------:R-:W-:-:S04]  /*2e40*/  @P0 FFMA R5, R2, 1.84467440737095516160e+19, RZ ;  /* 0x5f80000002050823 */ /* 0x000fc800000000ff */
[----:B------:R-:W0:Y:S02]  /*2e50*/  @P0 MUFU.RSQ R4, R5 ;  /* 0x0000000500040308 */ /* 0x000e240000001400 */
[----:B0-----:R-:W-:Y:S01]  /*2e60*/  @P0 FMUL.FTZ R6, R5, R4 ;  /* 0x0000000405060220 */ /* 0x001fe20000410000 */
[----:B------:R-:W-:Y:S01]  /*2e70*/  @P0 FMUL.FTZ R8, R4, 0.5 ;  /* 0x3f00000004080820 */ /* 0x000fe20000410000 */
[----:B------:R-:W-:Y:S02]  /*2e80*/  @!P0 IMAD.MOV.U32 R4, RZ, RZ, R2 ;  /* 0x000000ffff048224 */ /* 0x000fe400078e0002 */
[----:B------:R-:W-:-:S04]  /*2e90*/  @P0 FADD.FTZ R7, -R6, -RZ ;  /* 0x800000ff06070221 */ /* 0x000fc80000010100 */
[----:B------:R-:W-:-:S04]  /*2ea0*/  @P0 FFMA R7, R6, R7, R5 ;  /* 0x0000000706070223 */ /* 0x000fc80000000005 */
[----:B------:R-:W-:-:S04]  /*2eb0*/  @P0 FFMA R7, R7, R8, R6 ;  /* 0x0000000807070223 */ /* 0x000fc80000000006 */
[----:B------:R-:W-:-:S07]  /*2ec0*/  @P0 FMUL.FTZ R4, R7, 2.3283064365386962891e-10 ;  /* 0x2f80000007040820 */ /* 0x000fce0000410000 */
.L_x_18:
[----:B------:R-:W-:Y:S02]  /*2ed0*/  IMAD.MOV.U32 R2, RZ, RZ, R4 ;  /* 0x000000ffff027224 */ /* 0x000fe400078e0004 */
[----:B------:R-:W-:Y:S02]  /*2ee0*/  IMAD.MOV.U32 R4, RZ, RZ, R9 ;  /* 0x000000ffff047224 */ /* 0x000fe400078e0009 */
[----:B------:R-:W-:-:S04]  /*2ef0*/  IMAD.MOV.U32 R5, RZ, RZ, 0x0 ;  /* 0x00000000ff057424 */ /* 0x000fc800078e00ff */
[----:B------:R-:W-:Y:S05]  /*2f00*/  RET.REL.NODEC R4 `(_Z9init_randiiPf) ;  /* 0xffffffd0043c7950 */ /* 0x000fea0003c3ffff */
        .weak           $__internal_1_$__cuda_sm3x_div_rn_noftz_f32_slowpath
        .type           $__internal_1_$__cuda_sm3x_div_rn_noftz_f32_slowpath,@function
        .size           $__internal_1_$__cuda_sm3x_div_rn_noftz_f32_slowpath,(.L_x_100 - $__internal_1_$__cuda_sm3x_div_rn_noftz_f32_slowpath)
$__internal_1_$__cuda_sm3x_div_rn_noftz_f32_slowpath:
[--C-:B------:R-:W-:Y:S01]  /*2f10*/  SHF.R.U32.HI R2, RZ, 0x17, R5.reuse ;  /* 0x00000017ff027819 */ /* 0x100fe20000011605 */
[----:B------:R-:W-:-:S03]  /*2f20*/  IMAD.MOV.U32 R8, RZ, RZ, R5 ;  /* 0x000000ffff087224 */ /* 0x000fc600078e0005 */
[----:B------:R-:W-:-:S05]  /*2f30*/  LOP3.LUT R6, R2, 0xff, RZ, 0xc0, !PT ;  /* 0x000000ff02067812 */ /* 0x000fca00078ec0ff */
[----:B------:R-:W-:-:S05]  /*2f40*/  VIADD R9, R6, 0xffffffff ;  /* 0xffffffff06097836 */ /* 0x000fca0000000000 */
[----:B------:R-:W-:-:S13]  /*2f50*/  ISETP.GT.U32.AND P0, PT, R9, 0xfd, PT ;  /* 0x000000fd0900780c */ /* 0x000fda0003f04070 */
[----:B------:R-:W-:Y:S01]  /*2f60*/  @!P0 IMAD.MOV.U32 R7, RZ, RZ, RZ ;  /* 0x000000ffff078224 */ /* 0x000fe200078e00ff */
[----:B------:R-:W-:Y:S06]  /*2f70*/  @!P0 BRA `(.L_x_19) ;  /* 0x0000000000408947 */ /* 0x000fec0003800000 */
[----:B------:R-:W-:Y:S01]  /*2f80*/  FSETP.GTU.FTZ.AND P0, PT, |R5|, +INF , PT ;  /* 0x7f8000000500780b */ /* 0x000fe20003f1c200 */
[----:B------:R-:W-:-:S12]  /*2f90*/  IMAD.MOV.U32 R2, RZ, RZ, R5 ;  /* 0x000000ffff027224 */ /* 0x000fd800078e0005 */
[----:B------:R-:W-:Y:S05]  /*2fa0*/  @P0 BRA `(.L_x_20) ;  /* 0x0000000400280947 */ /* 0x000fea0003800000 */
[----:B------:R-:W-:-:S05]  /*2fb0*/  IMAD.MOV.U32 R5, RZ, RZ, 0x40000000 ;  /* 0x40000000ff057424 */ /* 0x000fca00078e00ff */
[----:B------:R-:W-:-:S13]  /*2fc0*/  LOP3.LUT P0, RZ, R8, 0x7fffffff, R5, 0xc8, !PT ;  /* 0x7fffffff08ff7812 */ /* 0x000fda000780c805 */
[----:B------:R-:W-:Y:S05]  /*2fd0*/  @!P0 BRA `(.L_x_21) ;  /* 0x0000000400148947 */ /* 0x000fea0003800000 */
[----:B------:R-:W-:Y:S02]  /*2fe0*/  FSETP.NEU.FTZ.AND P0, PT, |R2|, +INF , PT ;  /* 0x7f8000000200780b */ /* 0x000fe40003f1d200 */
[----:B------:R-:W-:-:S04]  /*2ff0*/  LOP3.LUT P1, RZ, R5, 0x7fffffff, RZ, 0xc0, !PT ;  /* 0x7fffffff05ff7812 */ /* 0x000fc8000782c0ff */
[----:B------:R-:W-:-:S13]  /*3000*/  PLOP3.LUT P0, PT, P0, P1, PT, 0x2f, 0xf2 ;  /* 0x0000000000f2781c */ /* 0x000fda0000702577 */
[----:B------:R-:W-:Y:S05]  /*3010*/  @P0 BRA `(.L_x_22) ;  /* 0x0000000000fc0947 */ /* 0x000fea0003800000 */
[----:B------:R-:W-:-:S13]  /*3020*/  LOP3.LUT P0, RZ, R8, 0x7fffffff, RZ, 0xc0, !PT ;  /* 0x7fffffff08ff7812 */ /* 0x000fda000780c0ff */
[----:B------:R-:W-:Y:S05]  /*3030*/  @!P0 BRA `(.L_x_23) ;  /* 0x0000000000e88947 */ /* 0x000fea0003800000 */
[----:B------:R-:W-:Y:S01]  /*3040*/  ISETP.GE.AND P0, PT, R9, RZ, PT ;  /* 0x000000ff0900720c */ /* 0x000fe20003f06270 */
[----:B------:R-:W-:-:S12]  /*3050*/  IMAD.MOV.U32 R7, RZ, RZ, RZ ;  /* 0x000000ffff077224 */ /* 0x000fd800078e00ff */
[----:B------:R-:W-:Y:S01]  /*3060*/  @!P0 FFMA R8, R2, 1.84467440737095516160e+19, RZ ;  /* 0x5f80000002088823 */ /* 0x000fe200000000ff */
[----:B------:R-:W-:-:S07]  /*3070*/  @!P0 VIADD R7, R7, 0x40 ;  /* 0x0000004007078836 */ /* 0x000fce0000000000 */
.L_x_19:
[----:B------:R-:W-:Y:S01]  /*3080*/  LEA R5, R6, 0xc0800000, 0x17 ;  /* 0xc080000006057811 */ /* 0x000fe200078eb8ff */
[----:B------:R-:W-:Y:S01]  /*3090*/  UMOV UR4, 0x40000000 ;  /* 0x4000000000047882 */ /* 0x000fe20000000000 */
[----:B------:R-:W-:Y:S01]  /*30a0*/  IADD3 R6, PT, PT, R7, 0x80, -R6 ;  /* 0x0000008007067810 */ /* 0x000fe20007ffe806 */
[----:B------:R-:W-:Y:S02]  /*30b0*/  UIADD3 UR4, UPT, UPT, UR4, -0x800000, URZ ;  /* 0xff80000004047890 */ /* 0x000fe4000fffe0ff */
[----:B------:R-:W-:-:S04]  /*30c0*/  IMAD.IADD R5, R8, 0x1, -R5 ;  /* 0x0000000108057824 */ /* 0x000fc800078e0a05 */
[----:B------:R-:W0:Y:S01]  /*30d0*/  MUFU.RCP R2, R5 ;  /* 0x0000000500027308 */ /* 0x000e220000001000 */
[----:B------:R-:W-:-:S04]  /*30e0*/  FADD.FTZ R9, -R5, -RZ ;  /* 0x800000ff05097221 */ /* 0x000fc80000010100 */
[----:B0-----:R-:W-:-:S04]  /*30f0*/  FFMA R11, R2, R9, 1 ;  /* 0x3f800000020b7423 */ /* 0x001fc80000000009 */
[----:B------:R-:W-:-:S04]  /*3100*/  FFMA R2, R2, R11, R2 ;  /* 0x0000000b02027223 */ /* 0x000fc80000000002 */
[----:B------:R-:W-:-:S04]  /*3110*/  FFMA R8, R2, UR4, RZ ;  /* 0x0000000402087c23 */ /* 0x000fc800080000ff */
[----:B------:R-:W-:-:S04]  /*3120*/  FFMA R11, R9, R8, UR4 ;  /* 0x00000004090b7e23 */ /* 0x000fc80008000008 */
[----:B------:R-:W-:-:S04]  /*3130*/  FFMA R11, R2, R11, R8 ;  /* 0x0000000b020b7223 */ /* 0x000fc80000000008 */
[----:B------:R-:W-:-:S04]  /*3140*/  FFMA R10, R9, R11, UR4 ;  /* 0x00000004090a7e23 */ /* 0x000fc8000800000b */
[----:B------:R-:W-:-:S05]  /*3150*/  FFMA R8, R2, R10, R11 ;  /* 0x0000000a02087223 */ /* 0x000fca000000000b */
[----:B------:R-:W-:-:S04]  /*3160*/  SHF.R.U32.HI R5, RZ, 0x17, R8 ;  /* 0x00000017ff057819 */ /* 0x000fc80000011608 */
[----:B------:R-:W-:-:S05]  /*3170*/  LOP3.LUT R5, R5, 0xff, RZ, 0xc0, !PT ;  /* 0x000000ff05057812 */ /* 0x000fca00078ec0ff */
[----:B------:R-:W-:-:S04]  /*3180*/  IMAD.IADD R9, R5, 0x1, R6 ;  /* 0x0000000105097824 */ /* 0x000fc800078e0206 */
[----:B------:R-:W-:-:S05]  /*3190*/  VIADD R5, R9, 0xffffffff ;  /* 0xffffffff09057836 */ /* 0x000fca0000000000 */
[----:B------:R-:W-:-:S13]  /*31a0*/  ISETP.GE.U32.AND P0, PT, R5, 0xfe, PT ;  /* 0x000000fe0500780c */ /* 0x000fda0003f06070 */
[----:B------:R-:W-:Y:S05]  /*31b0*/  @!P0 BRA `(.L_x_24) ;  /* 0x0000000000808947 */ /* 0x000fea0003800000 */
[----:B------:R-:W-:-:S13]  /*31c0*/  ISETP.GT.AND P0, PT, R9, 0xfe, PT ;  /* 0x000000fe0900780c */ /* 0x000fda0003f04270 */
[----:B------:R-:W-:Y:S05]  /*31d0*/  @P0 BRA `(.L_x_25) ;  /* 0x00000000006c0947 */ /* 0x000fea0003800000 */
[----:B------:R-:W-:-:S13]  /*31e0*/  ISETP.GE.AND P0, PT, R9, 0x1, PT ;  /* 0x000000010900780c */ /* 0x000fda0003f06270 */
[----:B------:R-:W-:Y:S05]  /*31f0*/  @P0 BRA `(.L_x_26) ;  /* 0x0000000000980947 */ /* 0x000fea0003800000 */
[----:B------:R-:W-:Y:S02]  /*3200*/  ISETP.GE.AND P0, PT, R9, -0x18, PT ;  /* 0xffffffe80900780c */ /* 0x000fe40003f06270 */
[----:B------:R-:W-:-:S11]  /*3210*/  LOP3.LUT R8, R8, 0x80000000, RZ, 0xc0, !PT ;  /* 0x8000000008087812 */ /* 0x000fd600078ec0ff */
[----:B------:R-:W-:Y:S05]  /*3220*/  @!P0 BRA `(.L_x_26) ;  /* 0x00000000008c8947 */ /* 0x000fea0003800000 */
[CC--:B------:R-:W-:Y:S01]  /*3230*/  FFMA.RZ R5, R2.reuse, R10.reuse, R11 ;  /* 0x0000000a02057223 */ /* 0x0c0fe2000000c00b */
[C---:B------:R-:W-:Y:S01]  /*3240*/  VIADD R7, R9.reuse, 0x20 ;  /* 0x0000002009077836 */ /* 0x040fe20000000000 */
[C---:B------:R-:W-:Y:S02]  /*3250*/  ISETP.NE.AND P2, PT, R9.reuse, RZ, PT ;  /* 0x000000ff0900720c */ /* 0x040fe40003f45270 */
[----:B------:R-:W-:Y:S01]  /*3260*/  ISETP.NE.AND P1, PT, R9, RZ, PT ;  /* 0x000000ff0900720c */ /* 0x000fe20003f25270 */
[----:B------:R-:W-:Y:S01]  /*3270*/  IMAD.MOV R9, RZ, RZ, -R9 ;  /* 0x000000ffff097224 */ /* 0x000fe200078e0a09 */
[----:B------:R-:W-:Y:S01]  /*3280*/  LOP3.LUT R6, R5, 0x7fffff, RZ, 0xc0, !PT ;  /* 0x007fffff05067812 */ /* 0x000fe200078ec0ff */
[CCC-:B------:R-:W-:Y:S01]  /*3290*/  FFMA.RP R5, R2.reuse, R10.reuse, R11.reuse ;  /* 0x0000000a02057223 */ /* 0x1c0fe2000000800b */
[----:B------:R-:W-:Y:S02]  /*32a0*/  FFMA.RM R2, R2, R10, R11 ;  /* 0x0000000a02027223 */ /* 0x000fe4000000400b */
[----:B------:R-:W-:-:S03]  /*32b0*/  LOP3.LUT R6, R6, 0x800000, RZ, 0xfc, !PT ;  /* 0x0080000006067812 */ /* 0x000fc600078efcff */
[----:B------:R-:W-:Y:S02]  /*32c0*/  FSETP.NEU.FTZ.AND P0, PT, R5, R2, PT ;  /* 0x000000020500720b */ /* 0x000fe40003f1d000 */
[----:B------:R-:W-:Y:S02]  /*32d0*/  SHF.L.U32 R7, R6, R7, RZ ;  /* 0x0000000706077219 */ /* 0x000fe400000006ff */
[----:B------:R-:W-:Y:S02]  /*32e0*/  SEL R5, R9, RZ, P2 ;  /* 0x000000ff09057207 */ /* 0x000fe40001000000 */
[----:B------:R-:W-:Y:S02]  /*32f0*/  ISETP.NE.AND P1, PT, R7, RZ, P1 ;  /* 0x000000ff0700720c */ /* 0x000fe40000f25270 */
[----:B------:R-:W-:Y:S02]  /*3300*/  SHF.R.U32.HI R5, RZ, R5, R6 ;  /* 0x00000005ff057219 */ /* 0x000fe40000011606 */
[----:B------:R-:W-:-:S02]  /*3310*/  PLOP3.LUT P0, PT, P0, P1, PT, 0xf8, 0x8f ;  /* 0x00000000008f781c */ /* 0x000fc40000703f70 */
[----:B------:R-:W-:Y:S02]  /*3320*/  SHF.R.U32.HI R7, RZ, 0x1, R5 ;  /* 0x00000001ff077819 */ /* 0x000fe40000011605 */
[----:B------:R-:W-:-:S04]  /*3330*/  SEL R2, RZ, 0x1, !P0 ;  /* 0x00000001ff027807 */ /* 0x000fc80004000000 */
[----:B------:R-:W-:-:S04]  /*3340*/  LOP3.LUT R2, R2, 0x1, R7, 0xf8, !PT ;  /* 0x0000000102027812 */ /* 0x000fc800078ef807 */
[----:B------:R-:W-:-:S05]  /*3350*/  LOP3.LUT R2, R2, R5, RZ, 0xc0, !PT ;  /* 0x0000000502027212 */ /* 0x000fca00078ec0ff */
[----:B------:R-:W-:-:S05]  /*3360*/  IMAD.IADD R7, R7, 0x1, R2 ;  /* 0x0000000107077824 */ /* 0x000fca00078e0202 */
[----:B------:R-:W-:Y:S01]  /*3370*/  LOP3.LUT R8, R7, R8, RZ, 0xfc, !PT ;  /* 0x0000000807087212 */ /* 0x000fe200078efcff */
[----:B------:R-:W-:Y:S06]  /*3380*/  BRA `(.L_x_26) ;  /* 0x0000000000347947 */ /* 0x000fec0003800000 */
.L_x_25:
[----:B------:R-:W-:-:S04]  /*3390*/  LOP3.LUT R8, R8, 0x80000000, RZ, 0xc0, !PT ;  /* 0x8000000008087812 */ /* 0x000fc800078ec0ff */
[----:B------:R-:W-:Y:S01]  /*33a0*/  LOP3.LUT R8, R8, 0x7f800000, RZ, 0xfc, !PT ;  /* 0x7f80000008087812 */ /* 0x000fe200078efcff */
[----:B------:R-:W-:Y:S06]  /*33b0*/  BRA `(.L_x_26) ;  /* 0x0000000000287947 */ /* 0x000fec0003800000 */
.L_x_24:
[----:B------:R-:W-:Y:S01]  /*33c0*/  IMAD R8, R6, 0x800000, R8 ;  /* 0x0080000006087824 */ /* 0x000fe200078e0208 */
[----:B------:R-:W-:Y:S06]  /*33d0*/  BRA `(.L_x_26) ;  /* 0x0000000000207947 */ /* 0x000fec0003800000 */
.L_x_23:
[----:B------:R-:W-:-:S04]  /*33e0*/  LOP3.LUT R8, R8, 0x80000000, R5, 0x48, !PT ;  /* 0x8000000008087812 */ /* 0x000fc800078e4805 */
[----:B------:R-:W-:Y:S01]  /*33f0*/  LOP3.LUT R8, R8, 0x7f800000, RZ, 0xfc, !PT ;  /* 0x7f80000008087812 */ /* 0x000fe200078efcff */
[----:B------:R-:W-:Y:S06]  /*3400*/  BRA `(.L_x_26) ;  /* 0x0000000000147947 */ /* 0x000fec0003800000 */
.L_x_22:
[----:B------:R-:W-:Y:S01]  /*3410*/  LOP3.LUT R8, R8, 0x80000000, R5, 0x48, !PT ;  /* 0x8000000008087812 */ /* 0x000fe200078e4805 */
[----:B------:R-:W-:Y:S06]  /*3420*/  BRA `(.L_x_26) ;  /* 0x00000000000c7947 */ /* 0x000fec0003800000 */
.L_x_21:
[----:B------:R-:W0:Y:S01]  /*3430*/  MUFU.RSQ R8, -QNAN ;  /* 0xffc0000000087908 */ /* 0x000e220000001400 */
[----:B------:R-:W-:Y:S05]  /*3440*/  BRA `(.L_x_26) ;  /* 0x0000000000047947 */ /* 0x000fea0003800000 */
.L_x_20:
[----:B------:R-:W-:-:S07]  /*3450*/  FADD.FTZ R8, R2, 2 ;  /* 0x4000000002087421 */ /* 0x000fce0000010000 */
.L_x_26:
[----:B------:R-:W-:-:S04]  /*3460*/  IMAD.MOV.U32 R5, RZ, RZ, 0x0 ;  /* 0x00000000ff057424 */ /* 0x000fc800078e00ff */
[----:B0-----:R-:W-:Y:S05]  /*3470*/  RET.REL.NODEC R4 `(_Z9init_randiiPf) ;  /* 0xffffffc804e07950 */ /* 0x001fea0003c3ffff */
.L_x_27:
[----:B------:R-:W-:-:S00]  /*3480*/  BRA `(.L_x_27) ;  /* 0xfffffffc00fc7947 */ /* 0x000fc0000383ffff */
[----:B------:R-:W-:-:S00]  /*3490*/  NOP ;  /* 0x0000000000007918 */ /* 0x000fc00000000000 */
        /* <DEDUP_REMOVED lines=14> */
.L_x_100:


//--------------------- .text._Z22cross_entropy_backwardiiPfS_S_ --------------------------
	.section	.text._Z22cross_entropy_backwardiiPfS_S_,"ax",@progbits
	.align	128
        .global         _Z22cross_entropy_backwardiiPfS_S_
        .type           _Z22cross_entropy_backwardiiPfS_S_,@function
        .size           _Z22cross_entropy_backwardiiPfS_S_,(.L_x_104 - _Z22cross_entropy_backwardiiPfS_S_)
        .other          _Z22cross_entropy_backwardiiPfS_S_,@"STO_CUDA_ENTRY STV_DEFAULT"
_Z22cross_entropy_backwardiiPfS_S_:
.text._Z22cross_entropy_backwardiiPfS_S_:
[----:B------:R-:W-:Y:S01]  /*0000*/  LDC R1, c[0x0][0x37c] ;  /* 0x0000df00ff017b82 */ /* 0x000fe20000000800 */
[----:B------:R-:W0:Y:S07]  /*0010*/  S2R R2, SR_TID.Y ;  /* 0x0000000000027919 */ /* 0x000e2e0000002200 */
[----:B------:R-:W1:Y:S01]  /*0020*/  LDC R0, c[0x0][0x360] ;  /* 0x0000d800ff007b82 */ /* 0x000e620000000800 */
[----:B------:R-:W2:Y:S01]  /*0030*/  LDCU.64 UR6, c[0x0][0x380] ;  /* 0x00007000ff0677ac */ /* 0x000ea20008000a00 */
[----:B------:R-:W1:Y:S06]  /*0040*/  S2R R3, SR_TID.X ;  /* 0x0000000000037919 */ /* 0x000e6c0000002100 */
[----:B------:R-:W0:Y:S08]  /*0050*/  S2UR UR5, SR_CTAID.Y ;  /* 0x00000000000579c3 */ /* 0x000e300000002600 */
[----:B------:R-:W0:Y:S08]  /*0060*/  LDC R7, c[0x0][0x364] ;  /* 0x0000d900ff077b82 */ /* 0x000e300000000800 */
[----:B------:R-:W1:Y:S01]  /*0070*/  S2UR UR4, SR_CTAID.X ;  /* 0x00000000000479c3 */ /* 0x000e620000002500 */
[----:B0-----:R-:W-:-:S05]  /*0080*/  IMAD R7, R7, UR5, R2 ;  /* 0x0000000507077c24 */ /* 0x001fca000f8e0202 */
[----:B--2---:R-:W-:Y:S01]  /*0090*/  ISETP.GE.AND P0, PT, R7, UR7, PT ;  /* 0x0000000707007c0c */ /* 0x004fe2000bf06270 */
[----:B-1----:R-:W-:-:S05]  /*00a0*/  IMAD R0, R0, UR4, R3 ;  /* 0x0000000400007c24 */ /* 0x002fca000f8e0203 */
[----:B------:R-:W-:-:S13]  /*00b0*/  ISETP.GE.OR P0, PT, R0, UR6, P0 ;  /* 0x0000000600007c0c */ /* 0x000fda0008706670 */
[----:B------:R-:W-:Y:S05]  /*00c0*/  @P0 EXIT ;  /* 0x000000000000094d */ /* 0x000fea0003800000 */
[----:B------:R-:W0:Y:S01]  /*00d0*/  LDC.64 R2, c[0x0][0x388] ;  /* 0x0000e200ff027b82 */ /* 0x000e220000000a00 */
[----:B------:R-:W1:Y:S01]  /*00e0*/  LDCU.64 UR4, c[0x0][0x358] ;  /* 0x00006b00ff0477ac */ /* 0x000e620008000a00 */
[----:B------:R-:W-:-:S06]  /*00f0*/  IMAD R9, R7, UR6, R0 ;  /* 0x0000000607097c24 */ /* 0x000fcc000f8e0200 */
[----:B------:R-:W2:Y:S08]  /*0100*/  LDC.64 R4, c[0x0][0x390] ;  /* 0x0000e400ff047b82 */ /* 0x000eb00000000a00 */
[----:B------:R-:W3:Y:S01]  /*0110*/  LDC.64 R6, c[0x0][0x398] ;  /* 0x0000e600ff067b82 */ /* 0x000ee20000000a00 */
[----:B0-----:R-:W-:-:S06]  /*0120*/  IMAD.WIDE R2, R9, 0x4, R2 ;  /* 0x0000000409027825 */ /* 0x001fcc00078e0202 */
[----:B-1----:R-:W4:Y:S01]  /*0130*/  LDG.E R2, desc[UR4][R2.64] ;  /* 0x0000000402027981 */ /* 0x002f22000c1e1900 */
[----:B--2---:R-:W-:-:S06]  /*0140*/  IMAD.WIDE R4, R9, 0x4, R4 ;  /* 0x0000000409047825 */ /* 0x004fcc00078e0204 */
[----:B------:R-:W4:Y:S01]  /*0150*/  LDG.E R5, desc[UR4][R4.64] ;  /* 0x0000000404057981 */ /* 0x000f22000c1e1900 */
[----:B---3--:R-:W-:-:S04]  /*0160*/  IMAD.WIDE R6, R9, 0x4, R6 ;  /* 0x0000000409067825 */ /* 0x008fc800078e0206 */
[----:B----4-:R-:W-:-:S05]  /*0170*/  FADD R9, R2, -R5 ;  /* 0x8000000502097221 */ /* 0x010fca0000000000 */
[----:B------:R-:W-:Y:S01]  /*0180*/  STG.E desc[UR4][R6.64], R9 ;  /* 0x0000000906007986 */ /* 0x000fe2000c101904 */
[----:B------:R-:W-:Y:S05]  /*0190*/  EXIT ;  /* 0x000000000000794d */ /* 0x000fea0003800000 */
.L_x_28:
        /* <DEDUP_REMOVED lines=14> */
.L_x_104:


//--------------------- .text._Z13cross_entropyiiPfS_S_ --------------------------
	.section	.text._Z13cross_entropyiiPfS_S_,"ax",@progbits
	.align	128
        .global         _Z13cross_entropyiiPfS_S_
        .type           _Z13cross_entropyiiPfS_S_,@function
        .size           _Z13cross_entropyiiPfS_S_,(.L_x_105 - _Z13cross_entropyiiPfS_S_)
        .other          _Z13cross_entropyiiPfS_S_,@"STO_CUDA_ENTRY STV_DEFAULT"
_Z13cross_entropyiiPfS_S_:
.text._Z13cross_entropyiiPfS_S_:
[----:B------:R-:W-:Y:S01]  /*0000*/  LDC R1, c[0x0][0x37c] ;  /* 0x0000df00ff017b82 */ /* 0x000fe20000000800 */
[----:B------:R-:W0:Y:S07]  /*0010*/  S2R R3, SR_TID.X ;  /* 0x0000000000037919 */ /* 0x000e2e0000002100 */
[----:B------:R-:W0:Y:S01]  /*0020*/  S2UR UR4, SR_CTAID.X ;  /* 0x00000000000479c3 */ /* 0x000e220000002500 */
[----:B------:R-:W1:Y:S07]  /*0030*/  LDCU UR5, c[0x0][0x384] ;  /* 0x00007080ff0577ac */ /* 0x000e6e0008000800 */
[----:B------:R-:W0:Y:S02]  /*0040*/  LDC R0, c[0x0][0x360] ;  /* 0x0000d800ff007b82 */ /* 0x000e240000000800 */
[----:B0-----:R-:W-:-:S05]  /*0050*/  IMAD R0, R0, UR4, R3 ;  /* 0x0000000400007c24 */ /* 0x001fca000f8e0203 */
[----:B-1----:R-:W-:-:S13]  /*0060*/  ISETP.GE.AND P0, PT, R0, UR5, PT ;  /* 0x0000000500007c0c */ /* 0x002fda000bf06270 */
[----:B------:R-:W-:Y:S05]  /*0070*/  @P0 EXIT ;  /* 0x000000000000094d */ /* 0x000fea0003800000 */
[----:B------:R-:W0:Y:S01]  /*0080*/  LDCU UR5, c[0x0][0x380] ;  /* 0x00007000ff0577ac */ /* 0x000e220008000800 */
[----:B------:R-:W-:Y:S01]  /*0090*/  IMAD.MOV.U32 R20, RZ, RZ, RZ ;  /* 0x000000ffff147224 */ /* 0x000fe200078e00ff */
[----:B------:R-:W1:Y:S01]  /*00a0*/  LDCU.64 UR14, c[0x0][0x358] ;  /* 0x00006b00ff0e77ac */ /* 0x000e620008000a00 */
[----:B0-----:R-:W-:-:S09]  /*00b0*/  UISETP.GE.AND UP0, UPT, UR5, 0x1, UPT ;  /* 0x000000010500788c */ /* 0x001fd2000bf06270 */
[----:B-1----:R-:W-:Y:S05]  /*00c0*/  BRA.U !UP0, `(.L_x_29) ;  /* 0x0000001508487547 */ /* 0x002fea000b800000 */
[----:B------:R-:W-:Y:S02]  /*00d0*/  UISETP.NE.AND UP0, UPT, UR5, 0x1, UPT ;  /* 0x000000010500788c */ /* 0x000fe4000bf05270 */
[----:B------:R-:W-:Y:S01]  /*00e0*/  IMAD R21, R0, UR5, RZ ;  /* 0x0000000500157c24 */ /* 0x000fe2000f8e02ff */
[----:B------:R-:W-:Y:S01]  /*00f0*/  CS2R R2, SRZ ;  /* 0x0000000000027805 */ /* 0x000fe2000001ff00 */
[----:B------:R-:W-:-:S05]  /*0100*/  UMOV UR4, URZ ;  /* 0x000000ff00047c82 */ /* 0x000fca0008000000 */
[----:B------:R-:W-:Y:S05]  /*0110*/  BRA.U !UP0, `(.L_x_30) ;  /* 0x0000000d08847547 */ /* 0x000fea000b800000 */
[----:B------:R-:W0:Y:S01]  /*0120*/  LDCU.64 UR10, c[0x0][0x388] ;  /* 0x00007100ff0a77ac */ /* 0x000e220008000a00 */
[----:B------:R-:W-:Y:S02]  /*0130*/  IMAD.MOV.U32 R20, RZ, RZ, RZ ;  /* 0x000000ffff147224 */ /* 0x000fe400078e00ff */
[----:B------:R-:W-:Y:S01]  /*0140*/  IMAD.MOV.U32 R22, RZ, RZ, R21 ;  /* 0x000000ffff167224 */ /* 0x000fe200078e0015 */
[----:B------:R-:W1:Y:S01]  /*0150*/  LDCU.64 UR12, c[0x0][0x390] ;  /* 0x00007200ff0c77ac */ /* 0x000e620008000a00 */
[----:B------:R-:W-:-:S04]  /*0160*/  ULOP3.LUT UR4, UR5, 0x7ffffffe, URZ, 0xc0, !UPT ;  /* 0x7ffffffe05047892 */ /* 0x000fc8000f8ec0ff */
[----:B------:R-:W-:Y:S02]  /*0170*/  UIADD3 UR6, UPT, UPT, -UR4, URZ, URZ ;  /* 0x000000ff04067290 */ /* 0x000fe4000fffe1ff */
[----:B0-----:R-:W-:Y:S02]  /*0180*/  UIADD3 UR9, UP0, UPT, UR10, 0x4, URZ ;  /* 0x000000040a097890 */ /* 0x001fe4000ff1e0ff */
[----:B-1----:R-:W-:Y:S02]  /*0190*/  UIADD3 UR7, UP1, UPT, UR12, 0x4, URZ ;  /* 0x000000040c077890 */ /* 0x002fe4000ff3e0ff */
[----:B------:R-:W-:Y:S02]  /*01a0*/  UIADD3.X UR10, UPT, UPT, URZ, UR11, URZ, UP0, !UPT ;  /* 0x0000000bff0a7290 */ /* 0x000fe400087fe4ff */
[----:B------:R-:W-:-:S12]  /*01b0*/  UIADD3.X UR8, UPT, UPT, URZ, UR13, URZ, UP1, !UPT ;  /* 0x0000000dff087290 */ /* 0x000fd80008ffe4ff */
.L_x_36:
[----:B------:R-:W-:Y:S01]  /*01c0*/  MOV R4, UR9 ;  /* 0x0000000900047c02 */ /* 0x000fe20008000f00 */
[----:B------:R-:W-:-:S04]  /*01d0*/  IMAD.U32 R5, RZ, RZ, UR10 ;  /* 0x0000000aff057e24 */ /* 0x000fc8000f8e00ff */
[----:B------:R-:W-:-:S05]  /*01e0*/  IMAD.WIDE R4, R22, 0x4, R4 ;  /* 0x0000000416047825 */ /* 0x000fca00078e0204 */
[----:B------:R-:W2:Y:S01]  /*01f0*/  LDG.E R6, desc[UR14][R4.64+-0x4] ;  /* 0xfffffc0e04067981 */ /* 0x000ea2000c1e1900 */
[----:B------:R-:W-:Y:S02]  /*0200*/  IMAD.U32 R2, RZ, RZ, UR7 ;  /* 0x00000007ff027e24 */ /* 0x000fe4000f8e00ff */
[----:B------:R-:W-:Y:S02]  /*0210*/  IMAD.U32 R3, RZ, RZ, UR8 ;  /* 0x00000008ff037e24 */ /* 0x000fe4000f8e00ff */
[----:B------:R-:W-:-:S05]  /*0220*/  IMAD.WIDE R2, R22, 0x4, R2 ;  /* 0x0000000416027825 */ /* 0x000fca00078e0202 */
[----:B0-----:R0:W5:Y:S01]  /*0230*/  LDG.E R23, desc[UR14][R2.64+-0x4] ;  /* 0xfffffc0e02177981 */ /* 0x001162000c1e1900 */
[----:B------:R-:W-:Y:S01]  /*0240*/  UMOV UR4, 0xa0b5ed8d ;  /* 0xa0b5ed8d00047882 */ /* 0x000fe20000000000 */
[----:B------:R-:W-:Y:S01]  /*0250*/  UMOV UR5, 0x3eb0c6f7 ;  /* 0x3eb0c6f700057882 */ /* 0x000fe20000000000 */
[----:B------:R-:W-:Y:S01]  /*0260*/  BSSY.RECONVERGENT B0, `(.L_x_31) ;  /* 0x000005d000007945 */ /* 0x000fe20003800200 */
[----:B------:R-:W-:Y:S01]  /*0270*/  UMOV UR11, UR5 ;  /* 0x00000005000b7c82 */ /* 0x000fe20008000000 */
[----:B------:R-:W-:Y:S01]  /*0280*/  IMAD.MOV.U32 R16, RZ, RZ, -0x3ff ;  /* 0xfffffc01ff107424 */ /* 0x000fe200078e00ff */
[----:B------:R-:W-:Y:S01]  /*0290*/  MOV R10, UR11 ;  /* 0x0000000b000a7c02 */ /* 0x000fe20008000f00 */
[----:B-12---:R-:W1:Y:S02]  /*02a0*/  F2F.F64.F32 R6, R6 ;  /* 0x0000000600067310 */ /* 0x006e640000201800 */
[----:B-1----:R-:W-:Y:S01]  /*02b0*/  DSETP.MAX.AND P0, P1, R6, UR4, PT ;  /* 0x0000000406007e2a */ /* 0x002fe2000b90f000 */
[----:B------:R-:W-:-:S05]  /*02c0*/  IMAD.MOV.U32 R8, RZ, RZ, R7 ;  /* 0x000000ffff087224 */ /* 0x000fca00078e0007 */
[----:B------:R-:W-:Y:S01]  /*02d0*/  FSEL R9, R8, UR11, P0 ;  /* 0x0000000b08097c08 */ /* 0x000fe20008000000 */
[----:B------:R-:W-:Y:S02]  /*02e0*/  UMOV UR11, UR4 ;  /* 0x00000004000b7c82 */ /* 0x000fe40008000000 */
[----:B------:R-:W-:-:S05]  /*02f0*/  SEL R8, R6, UR11, P0 ;  /* 0x0000000b06087c07 */ /* 0x000fca0008000000 */
[----:B------:R-:W-:Y:S01]  /*0300*/  @P1 LOP3.LUT R9, R10, 0x80000, RZ, 0xfc, !PT ;  /* 0x000800000a091812 */ /* 0x000fe200078efcff */
[----:B------:R-:W-:-:S03]  /*0310*/  IMAD.MOV.U32 R6, RZ, RZ, R8 ;  /* 0x000000ffff067224 */ /* 0x000fc600078e0008 */
[----:B------:R-:W-:Y:S01]  /*0320*/  ISETP.GT.AND P0, PT, R9, 0xfffff, PT ;  /* 0x000fffff0900780c */ /* 0x000fe20003f04270 */
[----:B------:R-:W-:Y:S01]  /*0330*/  IMAD.MOV.U32 R7, RZ, RZ, R9 ;  /* 0x000000ffff077224 */ /* 0x000fe200078e0009 */
[----:B------:R-:W-:-:S11]  /*0340*/  MOV R17, R9 ;  /* 0x0000000900117202 */ /* 0x000fd60000000f00 */
[----:B------:R-:W-:Y:S01]  /*0350*/  @!P0 DMUL R6, R6, 1.80143985094819840000e+16 ;  /* 0x4350000006068828 */ /* 0x000fe20000000000 */
[----:B------:R-:W-:-:S09]  /*0360*/  @!P0 MOV R16, 0xfffffbcb ;  /* 0xfffffbcb00108802 */ /* 0x000fd20000000f00 */
[----:B------:R-:W-:Y:S02]  /*0370*/  @!P0 IMAD.MOV.U32 R17, RZ, RZ, R7 ;  /* 0x000000ffff118224 */ /* 0x000fe400078e0007 */
[----:B------:R-:W-:Y:S02]  /*0380*/  @!P0 IMAD.MOV.U32 R8, RZ, RZ, R6 ;  /* 0x000000ffff088224 */ /* 0x000fe400078e0006 */
[----:B------:R-:W-:-:S05]  /*0390*/  VIADD R9, R17, 0xffffffff ;  /* 0xffffffff11097836 */ /* 0x000fca0000000000 */
[----:B------:R-:W-:-:S13]  /*03a0*/  ISETP.GT.U32.AND P1, PT, R9, 0x7feffffe, PT ;  /* 0x7feffffe0900780c */ /* 0x000fda0003f24070 */
[----:B0-----:R-:W-:Y:S05]  /*03b0*/  @P1 BRA `(.L_x_32) ;  /* 0x0000000400041947 */ /* 0x001fea0003800000 */
[----:B------:R-:W-:Y:S01]  /*03c0*/  LOP3.LUT R6, R17, 0xfffff, RZ, 0xc0, !PT ;  /* 0x000fffff11067812 */ /* 0x000fe200078ec0ff */
[----:B------:R-:W-:Y:S01]  /*03d0*/  IMAD.MOV.U32 R18, RZ, RZ, -0x748574fc ;  /* 0x8b7a8b04ff127424 */ /* 0x000fe200078e00ff */
[----:B------:R-:W-:Y:S01]  /*03e0*/  UMOV UR12, 0x3ae80f1e ;  /* 0x3ae80f1e000c7882 */ /* 0x000fe20000000000 */
[----:B------:R-:W-:Y:S01]  /*03f0*/  IMAD.MOV.U32 R19, RZ, RZ, 0x3ed0ee25 ;  /* 0x3ed0ee25ff137424 */ /* 0x000fe200078e00ff */
[----:B------:R-:W-:Y:S01]  /*0400*/  LOP3.LUT R7, R6, 0x3ff00000, RZ, 0xfc, !PT ;  /* 0x3ff0000006077812 */ /* 0x000fe200078efcff */
[----:B------:R-:W-:Y:S01]  /*0410*/  IMAD.MOV.U32 R6, RZ, RZ, R8 ;  /* 0x000000ffff067224 */ /* 0x000fe200078e0008 */
[----:B------:R-:W-:Y:S01]  /*0420*/  UMOV UR13, 0x3eb1380b ;  /* 0x3eb1380b000d7882 */ /* 0x000fe20000000000 */
[----:B------:R-:W-:Y:S01]  /*0430*/  IMAD.MOV.U32 R8, RZ, RZ, RZ ;  /* 0x000000ffff087224 */ /* 0x000fe200078e00ff */
[----:B------:R-:W-:Y:S01]  /*0440*/  ISETP.GE.U32.AND P0, PT, R7, 0x3ff6a09f, PT ;  /* 0x3ff6a09f0700780c */ /* 0x000fe20003f06070 */
[----:B------:R-:W-:Y:S01]  /*0450*/  UMOV UR16, 0x80000000 ;  /* 0x8000000000107882 */ /* 0x000fe20000000000 */
[----:B------:R-:W-:-:S11]  /*0460*/  UMOV UR17, 0x43300000 ;  /* 0x4330000000117882 */ /* 0x000fd60000000000 */
[----:B------:R-:W-:-:S05]  /*0470*/  @P0 VIADD R9, R7, 0xfff00000 ;  /* 0xfff0000007090836 */ /* 0x000fca0000000000 */
[----:B------:R-:W-:-:S06]  /*0480*/  @P0 MOV R7, R9 ;  /* 0x0000000900070202 */ /* 0x000fcc0000000f00 */
[C---:B------:R-:W-:Y:S02]  /*0490*/  DADD R14, R6.reuse, 1 ;  /* 0x3ff00000060e7429 */ /* 0x040fe40000000000 */
[----:B------:R-:W-:-:S04]  /*04a0*/  DADD R6, R6, -1 ;  /* 0xbff0000006067429 */ /* 0x000fc80000000000 */
[----:B------:R-:W0:Y:S02]  /*04b0*/  MUFU.RCP64H R9, R15 ;  /* 0x0000000f00097308 */ /* 0x000e240000001800 */
[----:B0-----:R-:W-:-:S08]  /*04c0*/  DFMA R10, -R14, R8, 1 ;  /* 0x3ff000000e0a742b */ /* 0x001fd00000000108 */
[----:B------:R-:W-:-:S08]  /*04d0*/  DFMA R10, R10, R10, R10 ;  /* 0x0000000a0a0a722b */ /* 0x000fd0000000000a */
[----:B------:R-:W-:-:S08]  /*04e0*/  DFMA R8, R8, R10, R8 ;  /* 0x0000000a0808722b */ /* 0x000fd00000000008 */
[----:B------:R-:W-:-:S08]  /*04f0*/  DMUL R10, R6, R8 ;  /* 0x00000008060a7228 */ /* 0x000fd00000000000 */
[----:B------:R-:W-:-:S08]  /*0500*/  DFMA R10, R6, R8, R10 ;  /* 0x00000008060a722b */ /* 0x000fd0000000000a */
[----:B------:R-:W-:-:S08]  /*0510*/  DMUL R12, R10, R10 ;  /* 0x0000000a0a0c7228 */ /* 0x000fd00000000000 */
[----:B------:R-:W-:Y:S01]  /*0520*/  DFMA R14, R12, UR12, R18 ;  /* 0x0000000c0c0e7c2b */ /* 0x000fe20008000012 */
[----:B------:R-:W-:Y:S01]  /*0530*/  UMOV UR12, 0x9f02676f ;  /* 0x9f02676f000c7882 */ /* 0x000fe20000000000 */
[----:B------:R-:W-:Y:S01]  /*0540*/  UMOV UR13, 0x3ef3b266 ;  /* 0x3ef3b266000d7882 */ /* 0x000fe20000000000 */
[----:B------:R-:W-:Y:S01]  /*0550*/  LEA.HI R18, R17, R16, RZ, 0xc ;  /* 0x0000001011127211 */ /* 0x000fe200078f60ff */
[----:B------:R-:W-:Y:S01]  /*0560*/  DADD R16, R6, -R10 ;  /* 0x0000000006107229 */ /* 0x000fe2000000080a */
[----:B------:R-:W-:Y:S02]  /*0570*/  IMAD.MOV.U32 R19, RZ, RZ, 0x43300000 ;  /* 0x43300000ff137424 */ /* 0x000fe400078e00ff */
[----:B------:R-:W-:Y:S01]  /*0580*/  @P0 IADD3 R18, PT, PT, R18, 0x1, RZ ;  /* 0x0000000112120810 */ /* 0x000fe20007ffe0ff */
[----:B------:R-:W-:Y:S01]  /*0590*/  DFMA R14, R12, R14, UR12 ;  /* 0x0000000c0c0e7e2b */ /* 0x000fe2000800000e */
[----:B------:R-:W-:Y:S01]  /*05a0*/  UMOV UR12, 0xa9ab0956 ;  /* 0xa9ab0956000c7882 */ /* 0x000fe20000000000 */
[----:B------:R-:W-:Y:S01]  /*05b0*/  UMOV UR13, 0x3f1745cb ;  /* 0x3f1745cb000d7882 */ /* 0x000fe20000000000 */
[----:B------:R-:W-:Y:S01]  /*05c0*/  LOP3.LUT R18, R18, 0x80000000, RZ, 0x3c, !PT ;  /* 0x8000000012127812 */ /* 0x000fe200078e3cff */
[----:B------:R-:W-:-:S04]  /*05d0*/  DADD R16, R16, R16 ;  /* 0x0000000010107229 */ /* 0x000fc80000000010 */
[----:B------:R-:W-:Y:S01]  /*05e0*/  DFMA R14, R12, R14, UR12 ;  /* 0x0000000c0c0e7e2b */ /* 0x000fe2000800000e */
[----:B------:R-:W-:Y:S01]  /*05f0*/  UMOV UR12, 0x2d1b5154 ;  /* 0x2d1b5154000c7882 */ /* 0x000fe20000000000 */
[----:B------:R-:W-:Y:S01]  /*0600*/  UMOV UR13, 0x3f3c71c7 ;  /* 0x3f3c71c7000d7882 */ /* 0x000fe20000000000 */
[----:B------:R-:W-:Y:S01]  /*0610*/  DADD R18, R18, -UR16 ;  /* 0x8000001012127e29 */ /* 0x000fe20008000000 */
[----:B------:R-:W-:Y:S01]  /*0620*/  UMOV UR16, 0xfefa39ef ;  /* 0xfefa39ef00107882 */ /* 0x000fe20000000000 */
[----:B------:R-:W-:Y:S01]  /*0630*/  UMOV UR17, 0x3fe62e42 ;  /* 0x3fe62e4200117882 */ /* 0x000fe20000000000 */
[----:B------:R-:W-:Y:S02]  /*0640*/  DFMA R16, R6, -R10, R16 ;  /* 0x8000000a0610722b */ /* 0x000fe40000000010 */
[----:B------:R-:W-:Y:S01]  /*0650*/  DFMA R14, R12, R14, UR12 ;  /* 0x0000000c0c0e7e2b */ /* 0x000fe2000800000e */
[----:B------:R-:W-:Y:S01]  /*0660*/  UMOV UR12, 0x923be72d ;  /* 0x923be72d000c7882 */ /* 0x000fe20000000000 */
[----:B------:R-:W-:Y:S01]  /*0670*/  UMOV UR13, 0x3f624924 ;  /* 0x3f624924000d7882 */ /* 0x000fe20000000000 */
[----:B------:R-:W-:-:S03]  /*0680*/  DFMA R6, R18, UR16, R10 ;  /* 0x0000001012067c2b */ /* 0x000fc6000800000a */
[----:B------:R-:W-:Y:S02]  /*0690*/  DMUL R16, R8, R16 ;  /* 0x0000001008107228 */ /* 0x000fe40000000000 */
[----:B------:R-:W-:Y:S01]  /*06a0*/  DFMA R14, R12, R14, UR12 ;  /* 0x0000000c0c0e7e2b */ /* 0x000fe2000800000e */
[----:B------:R-:W-:Y:S01]  /*06b0*/  UMOV UR12, 0x9999a3c4 ;  /* 0x9999a3c4000c7882 */ /* 0x000fe20000000000 */
[----:B------:R-:W-:-:S06]  /*06c0*/  UMOV UR13, 0x3f899999 ;  /* 0x3f899999000d7882 */ /* 0x000fcc0000000000 */
[----:B------:R-:W-:Y:S01]  /*06d0*/  DFMA R14, R12, R14, UR12 ;  /* 0x0000000c0c0e7e2b */ /* 0x000fe2000800000e */
[----:B------:R-:W-:Y:S01]  /*06e0*/  UMOV UR12, 0x55555554 ;  /* 0x55555554000c7882 */ /* 0x000fe20000000000 */
[----:B------:R-:W-:-:S06]  /*06f0*/  UMOV UR13, 0x3fb55555 ;  /* 0x3fb55555000d7882 */ /* 0x000fcc0000000000 */
[----:B------:R-:W-:Y:S01]  /*0700*/  DFMA R14, R12, R14, UR12 ;  /* 0x0000000c0c0e7e2b */ /* 0x000fe2000800000e */
[----:B------:R-:W-:Y:S01]  /*0710*/  UMOV UR12, 0xfefa39ef ;  /* 0xfefa39ef000c7882 */ /* 0x000fe20000000000 */
[----:B------:R-:W-:Y:S02]  /*0720*/  UMOV UR13, 0x3fe62e42 ;  /* 0x3fe62e42000d7882 */ /* 0x000fe40000000000 */
[----:B------:R-:W-:Y:S01]  /*0730*/  DFMA R8, R18, -UR12, R6 ;  /* 0x8000000c12087c2b */ /* 0x000fe20008000006 */
[----:B------:R-:W-:Y:S01]  /*0740*/  UMOV UR12, 0x3b39803f ;  /* 0x3b39803f000c7882 */ /* 0x000fe20000000000 */
[----:B------:R-:W-:Y:S02]  /*0750*/  UMOV UR13, 0x3c7abc9e ;  /* 0x3c7abc9e000d7882 */ /* 0x000fe40000000000 */
[----:B------:R-:W-:-:S04]  /*0760*/  DMUL R14, R12, R14 ;  /* 0x0000000e0c0e7228 */ /* 0x000fc80000000000 */
[----:B------:R-:W-:-:S04]  /*0770*/  DADD R8, -R10, R8 ;  /* 0x000000000a087229 */ /* 0x000fc80000000108 */
[----:B------:R-:W-:-:S08]  /*0780*/  DFMA R14, R10, R14, R16 ;  /* 0x0000000e0a0e722b */ /* 0x000fd00000000010 */
[----:B------:R-:W-:-:S08]  /*0790*/  DADD R8, R14, -R8 ;  /* 0x000000000e087229 */ /* 0x000fd00000000808 */
[----:B------:R-:W-:-:S08]  /*07a0*/  DFMA R8, R18, UR12, R8 ;  /* 0x0000000c12087c2b */ /* 0x000fd00008000008 */
[----:B------:R-:W-:Y:S01]  /*07b0*/  DADD R6, R6, R8 ;  /* 0x0000000006067229 */ /* 0x000fe20000000008 */
[----:B------:R-:W-:Y:S10]  /*07c0*/  BRA `(.L_x_33) ;  /* 0x0000000000187947 */ /* 0x000ff40003800000 */
.L_x_32:
[----:B------:R-:W-:Y:S01]  /*07d0*/  IMAD.MOV.U32 R8, RZ, RZ, 0x0 ;  /* 0x00000000ff087424 */ /* 0x000fe200078e00ff */
[----:B------:R-:W-:Y:S01]  /*07e0*/  LOP3.LUT P0, RZ, R7, 0x7fffffff, RZ, 0xc0, !PT ;  /* 0x7fffffff07ff7812 */ /* 0x000fe2000780c0ff */
[----:B------:R-:W-:-:S06]  /*07f0*/  IMAD.MOV.U32 R9, RZ, RZ, 0x7ff00000 ;  /* 0x7ff00000ff097424 */ /* 0x000fcc00078e00ff */
[----:B------:R-:W-:-:S10]  /*0800*/  DFMA R8, R6, R8, +INF ;  /* 0x7ff000000608742b */ /* 0x000fd40000000008 */
[----:B------:R-:W-:Y:S02]  /*0810*/  FSEL R6, R8, RZ, P0 ;  /* 0x000000ff08067208 */ /* 0x000fe40000000000 */
[----:B------:R-:W-:-:S07]  /*0820*/  FSEL R7, R9, -QNAN , P0 ;  /* 0xfff0000009077808 */ /* 0x000fce0000000000 */
.L_x_33:
[----:B------:R-:W-:Y:S05]  /*0830*/  BSYNC.RECONVERGENT B0 ;  /* 0x0000000000007941 */ /* 0x000fea0003800200 */
.L_x_31:
[----:B------:R-:W2:Y:S01]  /*0840*/  LDG.E R4, desc[UR14][R4.64] ;  /* 0x0000000e04047981 */ /* 0x000ea2000c1e1900 */
[----:B------:R-:W-:Y:S02]  /*0850*/  UMOV UR11, UR5 ;  /* 0x00000005000b7c82 */ /* 0x000fe40008000000 */
[----:B------:R-:W-:Y:S01]  /*0860*/  MOV R12, UR11 ;  /* 0x0000000b000c7c02 */ /* 0x000fe20008000f00 */
[----:B------:R0:W5:Y:S01]  /*0870*/  LDG.E R2, desc[UR14][R2.64] ;  /* 0x0000000e02027981 */ /* 0x000162000c1e1900 */
[----:B------:R-:W-:Y:S01]  /*0880*/  BSSY.RECONVERGENT B0, `(.L_x_34) ;  /* 0x000005f000007945 */ /* 0x000fe20003800200 */
[----:B--2---:R-:W1:Y:S02]  /*0890*/  F2F.F64.F32 R8, R4 ;  /* 0x0000000400087310 */ /* 0x004e640000201800 */
[----:B-1----:R-:W-:Y:S01]  /*08a0*/  DSETP.MAX.AND P0, P1, R8, UR4, PT ;  /* 0x0000000408007e2a */ /* 0x002fe2000b90f000 */
[----:B------:R-:W-:-:S05]  /*08b0*/  IMAD.MOV.U32 R10, RZ, RZ, R9 ;  /* 0x000000ffff0a7224 */ /* 0x000fca00078e0009 */
[----:B------:R-:W-:Y:S02]  /*08c0*/  FSEL R11, R10, UR11, P0 ;  /* 0x0000000b0a0b7c08 */ /* 0x000fe40008000000 */
[----:B------:R-:W-:-:S05]  /*08d0*/  SEL R8, R8, UR4, P0 ;  /* 0x0000000408087c07 */ /* 0x000fca0008000000 */
[----:B------:R-:W-:Y:S01]  /*08e0*/  IMAD.MOV.U32 R4, RZ, RZ, R8 ;  /* 0x000000ffff047224 */ /* 0x000fe200078e0008 */
[----:B------:R-:W-:Y:S02]  /*08f0*/  @P1 LOP3.LUT R11, R12, 0x80000, RZ, 0xfc, !PT ;  /* 0x000800000c0b1812 */ /* 0x000fe400078efcff */
[----:B------:R-:W-:Y:S03]  /*0900*/  F2F.F64.F32 R12, R20 ;  /* 0x00000014000c7310 */ /* 0x000fe60000201800 */
[----:B------:R-:W-:-:S04]  /*0910*/  IMAD.MOV.U32 R9, RZ, RZ, R11 ;  /* 0x000000ffff097224 */ /* 0x000fc800078e000b */
[----:B0-----:R-:W-:Y:S01]  /*0920*/  IMAD.MOV.U32 R3, RZ, RZ, R9 ;  /* 0x000000ffff037224 */ /* 0x001fe200078e0009 */
[----:B------:R-:W-:Y:S01]  /*0930*/  ISETP.GT.AND P0, PT, R9, 0xfffff, PT ;  /* 0x000fffff0900780c */ /* 0x000fe20003f04270 */
[----:B-----5:R-:W0:Y:S01]  /*0940*/  F2F.F64.F32 R10, R23 ;  /* 0x00000017000a7310 */ /* 0x020e220000201800 */
[----:B------:R-:W-:-:S11]  /*0950*/  MOV R5, R9 ;  /* 0x0000000900057202 */ /* 0x000fd60000000f00 */
[----:B------:R-:W-:Y:S02]  /*0960*/  @!P0 DMUL R4, R4, 1.80143985094819840000e+16 ;  /* 0x4350000004048828 */ /* 0x000fe40000000000 */
[----:B0-----:R-:W-:Y:S01]  /*0970*/  DFMA R6, R10, -R6, R12 ;  /* 0x800000060a06722b */ /* 0x001fe2000000000c */
[----:B------:R-:W-:Y:S02]  /*0980*/  IMAD.MOV.U32 R12, RZ, RZ, R8 ;  /* 0x000000ffff0c7224 */ /* 0x000fe400078e0008 */
[----:B------:R-:W-:Y:S02]  /*0990*/  IMAD.MOV.U32 R8, RZ, RZ, -0x3ff ;  /* 0xfffffc01ff087424 */ /* 0x000fe400078e00ff */
[----:B------:R-:W-:-:S03]  /*09a0*/  @!P0 IMAD.MOV.U32 R8, RZ, RZ, -0x435 ;  /* 0xfffffbcbff088424 */ /* 0x000fc600078e00ff */
[----:B------:R-:W-:Y:S01]  /*09b0*/  @!P0 MOV R12, R4 ;  /* 0x00000004000c8202 */ /* 0x000fe20000000f00 */
[----:B------:R-:W-:Y:S01]  /*09c0*/  @!P0 IMAD.MOV.U32 R3, RZ, RZ, R5 ;  /* 0x000000ffff038224 */ /* 0x000fe200078e0005 */
[----:B------:R0:W1:Y:S03]  /*09d0*/  F2F.F32.F64 R6, R6 ;  /* 0x0000000600067310 */ /* 0x0000660000301000 */
[----:B------:R-:W-:-:S05]  /*09e0*/  VIADD R9, R3, 0xffffffff ;  /* 0xffffffff03097836 */ /* 0x000fca0000000000 */
[----:B------:R-:W-:-:S13]  /*09f0*/  ISETP.GE.U32.AND P1, PT, R9, 0x7fefffff, PT ;  /* 0x7fefffff0900780c */ /* 0x000fda0003f26070 */
[----:B------:R-:W-:Y:S01]  /*0a00*/  @P1 MOV R14, 0x0 ;  /* 0x00000000000e1802 */ /* 0x000fe20000000f00 */
[----:B------:R-:W-:Y:S01]  /*0a10*/  @P1 IMAD.MOV.U32 R15, RZ, RZ, 0x7ff00000 ;  /* 0x7ff00000ff0f1424 */ /* 0x000fe200078e00ff */
[----:B------:R-:W-:-:S05]  /*0a20*/  @P1 LOP3.LUT P2, RZ, R5, 0x7fffffff, RZ, 0xc0, !PT ;  /* 0x7fffffff05ff1812 */ /* 0x000fca000784c0ff */
[----:B------:R-:W-:-:S10]  /*0a30*/  @P1 DFMA R10, R4, R14, +INF ;  /* 0x7ff00000040a142b */ /* 0x000fd4000000000e */
[----:B------:R-:W-:Y:S02]  /*0a40*/  @P1 FSEL R10, R10, RZ, P2 ;  /* 0x000000ff0a0a1208 */ /* 0x000fe40001000000 */
[----:B------:R-:W-:Y:S01]  /*0a50*/  @P1 FSEL R11, R11, -QNAN , P2 ;  /* 0xfff000000b0b1808 */ /* 0x000fe20001000000 */
[----:B01----:R-:W-:Y:S06]  /*0a60*/  @P1 BRA `(.L_x_35) ;  /* 0x0000000400001947 */ /* 0x003fec0003800000 */
[----:B------:R-:W-:Y:S01]  /*0a70*/  LOP3.LUT R4, R3, 0xfffff, RZ, 0xc0, !PT ;  /* 0x000fffff03047812 */ /* 0x000fe200078ec0ff */
[----:B------:R-:W-:Y:S01]  /*0a80*/  IMAD.MOV.U32 R10, RZ, RZ, RZ ;  /* 0x000000ffff0a7224 */ /* 0x000fe200078e00ff */
[----:B------:R-:W-:Y:S01]  /*0a90*/  MOV R19, 0x3ed0ee25 ;  /* 0x3ed0ee2500137802 */ /* 0x000fe20000000f00 */
[----:B------:R-:W-:Y:S01]  /*0aa0*/  IMAD.MOV.U32 R18, RZ, RZ, -0x748574fc ;  /* 0x8b7a8b04ff127424 */ /* 0x000fe200078e00ff */
[----:B------:R-:W-:Y:S01]  /*0ab0*/  LOP3.LUT R5, R4, 0x3ff00000, RZ, 0xfc, !PT ;  /* 0x3ff0000004057812 */ /* 0x000fe200078efcff */
[----:B------:R-:W-:Y:S01]  /*0ac0*/  IMAD.MOV.U32 R4, RZ, RZ, R12 ;  /* 0x000000ffff047224 */ /* 0x000fe200078e000c */
[----:B------:R-:W-:Y:S01]  /*0ad0*/  UMOV UR4, 0x3ae80f1e ;  /* 0x3ae80f1e00047882 */ /* 0x000fe20000000000 */
[----:B------:R-:W-:Y:S01]  /*0ae0*/  UMOV UR5, 0x3eb1380b ;  /* 0x3eb1380b00057882 */ /* 0x000fe20000000000 */
[----:B------:R-:W-:Y:S01]  /*0af0*/  ISETP.GE.U32.AND P0, PT, R5, 0x3ff6a09f, PT ;  /* 0x3ff6a09f0500780c */ /* 0x000fe20003f06070 */
[----:B------:R-:W-:Y:S01]  /*0b00*/  IMAD.MOV.U32 R25, RZ, RZ, 0x43300000 ;  /* 0x43300000ff197424 */ /* 0x000fe200078e00ff */
[----:B------:R-:W-:Y:S01]  /*0b10*/  LEA.HI R3, R3, R8, RZ, 0xc ;  /* 0x0000000803037211 */ /* 0x000fe200078f60ff */
[----:B------:R-:W-:Y:S01]  /*0b20*/  UMOV UR12, 0x80000000 ;  /* 0x80000000000c7882 */ /* 0x000fe20000000000 */
[----:B------:R-:W-:-:S09]  /*0b30*/  UMOV UR13, 0x43300000 ;  /* 0x43300000000d7882 */ /* 0x000fd20000000000 */
[----:B------:R-:W-:Y:S02]  /*0b40*/  @P0 VIADD R7, R5, 0xfff00000 ;  /* 0xfff0000005070836 */ /* 0x000fe40000000000 */
[----:B------:R-:W-:-:S03]  /*0b50*/  @P0 VIADD R3, R3, 0x1 ;  /* 0x0000000103030836 */ /* 0x000fc60000000000 */
[----:B------:R-:W-:Y:S02]  /*0b60*/  @P0 MOV R5, R7 ;  /* 0x0000000700050202 */ /* 0x000fe40000000f00 */
[----:B------:R-:W-:-:S04]  /*0b70*/  LOP3.LUT R24, R3, 0x80000000, RZ, 0x3c, !PT ;  /* 0x8000000003187812 */ /* 0x000fc800078e3cff */
        /* <DEDUP_REMOVED lines=8> */
[----:B------:R-:W-:Y:S02]  /*0c00*/  DMUL R14, R12, R12 ;  /* 0x0000000c0c0e7228 */ /* 0x000fe40000000000 */
[----:B------:R-:W-:-:S06]  /*0c10*/  DADD R8, R4, -R12 ;  /* 0x0000000004087229 */ /* 0x000fcc000000080c */
[----:B------:R-:W-:Y:S01]  /*0c20*/  DFMA R16, R14, UR4, R18 ;  /* 0x000000040e107c2b */ /* 0x000fe20008000012 */
[----:B------:R-:W-:Y:S01]  /*0c30*/  UMOV UR4, 0x9f02676f ;  /* 0x9f02676f00047882 */ /* 0x000fe20000000000 */
[----:B------:R-:W-:Y:S01]  /*0c40*/  UMOV UR5, 0x3ef3b266 ;  /* 0x3ef3b26600057882 */ /* 0x000fe20000000000 */
[----:B------:R-:W-:Y:S02]  /*0c50*/  DADD R18, R8, R8 ;  /* 0x0000000008127229 */ /* 0x000fe40000000008 */
[----:B------:R-:W-:Y:S01]  /*0c60*/  DADD R8, R24, -UR12 ;  /* 0x8000000c18087e29 */ /* 0x000fe20008000000 */
[----:B------:R-:W-:Y:S01]  /*0c70*/  UMOV UR12, 0xfefa39ef ;  /* 0xfefa39ef000c7882 */ /* 0x000fe20000000000 */
[----:B------:R-:W-:Y:S01]  /*0c80*/  UMOV UR13, 0x3fe62e42 ;  /* 0x3fe62e42000d7882 */ /* 0x000fe20000000000 */
[----:B------:R-:W-:Y:S01]  /*0c90*/  DFMA R16, R14, R16, UR4 ;  /* 0x000000040e107e2b */ /* 0x000fe20008000010 */
[----:B------:R-:W-:Y:S01]  /*0ca0*/  UMOV UR4, 0xa9ab0956 ;  /* 0xa9ab095600047882 */ /* 0x000fe20000000000 */
[----:B------:R-:W-:Y:S01]  /*0cb0*/  UMOV UR5, 0x3f1745cb ;  /* 0x3f1745cb00057882 */ /* 0x000fe20000000000 */
[----:B------:R-:W-:-:S02]  /*0cc0*/  DFMA R24, R4, -R12, R18 ;  /* 0x8000000c0418722b */ /* 0x000fc40000000012 */
[----:B------:R-:W-:-:S03]  /*0cd0*/  DFMA R4, R8, UR12, R12 ;  /* 0x0000000c08047c2b */ /* 0x000fc6000800000c */
[----:B------:R-:W-:Y:S01]  /*0ce0*/  DFMA R16, R14, R16, UR4 ;  /* 0x000000040e107e2b */ /* 0x000fe20008000010 */
[----:B------:R-:W-:Y:S01]  /*0cf0*/  UMOV UR4, 0x2d1b5154 ;  /* 0x2d1b515400047882 */ /* 0x000fe20000000000 */
[----:B------:R-:W-:Y:S01]  /*0d00*/  UMOV UR5, 0x3f3c71c7 ;  /* 0x3f3c71c700057882 */ /* 0x000fe20000000000 */
[----:B------:R-:W-:-:S05]  /*0d10*/  DMUL R24, R10, R24 ;  /* 0x000000180a187228 */ /* 0x000fca0000000000 */
        /* <DEDUP_REMOVED lines=20> */
[----:B------:R-:W-:-:S11]  /*0e60*/  DADD R10, R4, R16 ;  /* 0x00000000040a7229 */ /* 0x000fd60000000010 */
.L_x_35:
[----:B------:R-:W-:Y:S05]  /*0e70*/  BSYNC.RECONVERGENT B0 ;  /* 0x0000000000007941 */ /* 0x000fea0003800200 */
.L_x_34:
[----:B------:R-:W-:Y:S01]  /*0e80*/  F2F.F64.F32 R2, R2 ;  /* 0x0000000200027310 */ /* 0x000fe20000201800 */
[----:B------:R-:W-:Y:S01]  /*0e90*/  UIADD3 UR6, UPT, UPT, UR6, 0x2, URZ ;  /* 0x0000000206067890 */ /* 0x000fe2000fffe0ff */
[----:B------:R-:W-:-:S03]  /*0ea0*/  IADD3 R22, PT, PT, R22, 0x2, RZ ;  /* 0x0000000216167810 */ /* 0x000fc60007ffe0ff */
[----:B------:R-:W-:-:S03]  /*0eb0*/  UISETP.NE.AND UP0, UPT, UR6, URZ, UPT ;  /* 0x000000ff0600728c */ /* 0x000fc6000bf05270 */
[----:B------:R-:W0:Y:S02]  /*0ec0*/  F2F.F64.F32 R6, R6 ;  /* 0x0000000600067310 */ /* 0x000e240000201800 */
[----:B0-----:R-:W-:-:S06]  /*0ed0*/  DFMA R10, R2, -R10, R6 ;  /* 0x8000000a020a722b */ /* 0x001fcc0000000006 */
[----:B------:R0:W1:Y:S01]  /*0ee0*/  F2F.F32.F64 R20, R10 ;  /* 0x0000000a00147310 */ /* 0x0000620000301000 */
[----:B------:R-:W-:Y:S05]  /*0ef0*/  BRA.U UP0, `(.L_x_36) ;  /* 0xfffffff100b07547 */ /* 0x000fea000b83ffff */
[----:B------:R-:W2:Y:S01]  /*0f00*/  LDCU UR5, c[0x0][0x380] ;  /* 0x00007000ff0577ac */ /* 0x000ea20008000800 */
[----:B-1----:R1:W3:Y:S02]  /*0f10*/  F2F.F64.F32 R2, R20 ;  /* 0x0000001400027310 */ /* 0x0022e40000201800 */
[----:B-123--:R-:W-:-:S12]  /*0f20*/  ULOP3.LUT UR4, UR5, 0x7ffffffe, URZ, 0xc0, !UPT ;  /* 0x7ffffffe05047892 */ /* 0x00efd8000f8ec0ff */
.L_x_30:
[----:B------:R-:W-:-:S04]  /*0f30*/  ULOP3.LUT UR6, UR5, 0x1, URZ, 0xc0, !UPT ;  /* 0x0000000105067892 */ /* 0x000fc8000f8ec0ff */
[----:B------:R-:W-:-:S09]  /*0f40*/  UISETP.NE.U32.AND UP0, UPT, UR6, 0x1, UPT ;  /* 0x000000010600788c */ /* 0x000fd2000bf05070 */
[----:B------:R-:W-:Y:S05]  /*0f50*/  BRA.U UP0, `(.L_x_29) ;  /* 0x0000000500a47547 */ /* 0x000fea000b800000 */
[----:B------:R-:W1:Y:S01]  /*0f60*/  LDC.64 R6, c[0x0][0x388] ;  /* 0x0000e200ff067b82 */ /* 0x000e620000000a00 */
[----:B------:R-:W-:-:S07]  /*0f70*/  VIADD R21, R21, UR4 ;  /* 0x0000000415157c36 */ /* 0x000fce0008000000 */
[----:B------:R-:W2:Y:S01]  /*0f80*/  LDC.64 R4, c[0x0][0x390] ;  /* 0x0000e400ff047b82 */ /* 0x000ea20000000a00 */
[----:B-1----:R-:W-:-:S05]  /*0f90*/  IMAD.WIDE R6, R21, 0x4, R6 ;  /* 0x0000000415067825 */ /* 0x002fca00078e0206 */
[----:B------:R-:W3:Y:S01]  /*0fa0*/  LDG.E R8, desc[UR14][R6.64] ;  /* 0x0000000e06087981 */ /* 0x000ee2000c1e1900 */
[----:B--2---:R-:W-:-:S06]  /*0fb0*/  IMAD.WIDE R4, R21, 0x4, R4 ;  /* 0x0000000415047825 */ /* 0x004fcc00078e0204 */
[----:B------:R1:W2:Y:S01]  /*0fc0*/  LDG.E R4, desc[UR14][R4.64] ;  /* 0x0000000e04047981 */ /* 0x0002a2000c1e1900 */
[----:B------:R-:W-:Y:S01]  /*0fd0*/  UMOV UR6, 0xa0b5ed8d ;  /* 0xa0b5ed8d00067882 */ /* 0x000fe20000000000 */
[----:B------:R-:W-:Y:S01]  /*0fe0*/  UMOV UR7, 0x3eb0c6f7 ;  /* 0x3eb0c6f700077882 */ /* 0x000fe20000000000 */
[----:B------:R-:W-:Y:S01]  /*0ff0*/  BSSY.RECONVERGENT B0, `(.L_x_37) ;  /* 0x000005d000007945 */ /* 0x000fe20003800200 */
[----:B------:R-:W-:Y:S02]  /*1000*/  UMOV UR8, UR7 ;  /* 0x0000000700087c82 */ /* 0x000fe40008000000 */
[----:B0-----:R-:W-:Y:S01]  /*1010*/  IMAD.U32 R11, RZ, RZ, UR8 ;  /* 0x00000008ff0b7e24 */ /* 0x001fe2000f8e00ff */
[----:B---3--:R-:W0:Y:S02]  /*1020*/  F2F.F64.F32 R8, R8 ;  /* 0x0000000800087310 */ /* 0x008e240000201800 */
[----:B0-----:R-:W-:Y:S01]  /*1030*/  DSETP.MAX.AND P0, P1, R8, UR6, PT ;  /* 0x0000000608007e2a */ /* 0x001fe2000b90f000 */
[----:B------:R-:W-:Y:S01]  /*1040*/  MOV R10, R9 ;  /* 0x00000009000a7202 */ /* 0x000fe20000000f00 */
[----:B------:R-:W-:-:S04]  /*1050*/  IMAD.MOV.U32 R6, RZ, RZ, R8 ;  /* 0x000000ffff067224 */ /* 0x000fc800078e0008 */
[----:B------:R-:W-:Y:S02]  /*1060*/  FSEL R7, R10, UR8, P0 ;  /* 0x000000080a077c08 */ /* 0x000fe40008000000 */
[----:B------:R-:W-:-:S05]  /*1070*/  SEL R6, R6, UR6, P0 ;  /* 0x0000000606067c07 */ /* 0x000fca0008000000 */
[--C-:B------:R-:W-:Y:S01]  /*1080*/  IMAD.MOV.U32 R8, RZ, RZ, R6.reuse ;  /* 0x000000ffff087224 */ /* 0x100fe200078e0006 */
[----:B------:R-:W-:Y:S01]  /*1090*/  @P1 LOP3.LUT R7, R11, 0x80000, RZ, 0xfc, !PT ;  /* 0x000800000b071812 */ /* 0x000fe200078efcff */
[----:B------:R-:W-:Y:S01]  /*10a0*/  IMAD.MOV.U32 R12, RZ, RZ, R6 ;  /* 0x000000ffff0c7224 */ /* 0x000fe200078e0006 */
[----:B------:R-:W-:Y:S02]  /*10b0*/  MOV R6, 0xfffffc01 ;  /* 0xfffffc0100067802 */ /* 0x000fe40000000f00 */
[----:B------:R-:W-:Y:S02]  /*10c0*/  ISETP.GT.AND P0, PT, R7, 0xfffff, PT ;  /* 0x000fffff0700780c */ /* 0x000fe40003f04270 */
[----:B------:R-:W-:-:S11]  /*10d0*/  MOV R9, R7 ;  /* 0x0000000700097202 */ /* 0x000fd60000000f00 */
[----:B------:R-:W-:Y:S01]  /*10e0*/  @!P0 DMUL R8, R8, 1.80143985094819840000e+16 ;  /* 0x4350000008088828 */ /* 0x000fe20000000000 */
[----:B------:R-:W-:-:S09]  /*10f0*/  @!P0 IMAD.MOV.U32 R6, RZ, RZ, -0x435 ;  /* 0xfffffbcbff068424 */ /* 0x000fd200078e00ff */
[----:B------:R-:W-:Y:S02]  /*1100*/  @!P0 IMAD.MOV.U32 R7, RZ, RZ, R9 ;  /* 0x000000ffff078224 */ /* 0x000fe400078e0009 */
[----:B------:R-:W-:Y:S02]  /*1110*/  @!P0 IMAD.MOV.U32 R12, RZ, RZ, R8 ;  /* 0x000000ffff0c8224 */ /* 0x000fe400078e0008 */
[----:B-1----:R-:W-:-:S05]  /*1120*/  VIADD R5, R7, 0xffffffff ;  /* 0xffffffff07057836 */ /* 0x002fca0000000000 */
[----:B------:R-:W-:Y:S02]  /*1130*/  ISETP.GE.U32.AND P1, PT, R5, 0x7fefffff, PT ;  /* 0x7fefffff0500780c */ /* 0x000fe40003f26070 */
[----:B--2---:R-:W0:Y:S11]  /*1140*/  F2F.F64.F32 R4, R4 ;  /* 0x0000000400047310 */ /* 0x004e360000201800 */
[----:B------:R-:W-:Y:S01]  /*1150*/  @P1 MOV R10, 0x0 ;  /* 0x00000000000a1802 */ /* 0x000fe20000000f00 */
[----:B------:R-:W-:Y:S01]  /*1160*/  @P1 IMAD.MOV.U32 R11, RZ, RZ, 0x7ff00000 ;  /* 0x7ff00000ff0b1424 */ /* 0x000fe200078e00ff */
[----:B------:R-:W-:-:S05]  /*1170*/  @P1 LOP3.LUT P2, RZ, R9, 0x7fffffff, RZ, 0xc0, !PT ;  /* 0x7fffffff09ff1812 */ /* 0x000fca000784c0ff */
[----:B------:R-:W-:-:S10]  /*1180*/  @P1 DFMA R10, R8, R10, +INF ;  /* 0x7ff00000080a142b */ /* 0x000fd4000000000a */
[----:B------:R-:W-:Y:S02]  /*1190*/  @P1 FSEL R10, R10, RZ, P2 ;  /* 0x000000ff0a0a1208 */ /* 0x000fe40001000000 */
[----:B------:R-:W-:Y:S01]  /*11a0*/  @P1 FSEL R11, R11, -QNAN , P2 ;  /* 0xfff000000b0b1808 */ /* 0x000fe20001000000 */
[----:B0-----:R-:W-:Y:S06]  /*11b0*/  @P1 BRA `(.L_x_38) ;  /* 0x0000000400001947 */ /* 0x001fec0003800000 */
[----:B------:R-:W-:Y:S01]  /*11c0*/  LOP3.LUT R8, R7, 0xfffff, RZ, 0xc0, !PT ;  /* 0x000fffff07087812 */ /* 0x000fe200078ec0ff */
[----:B------:R-:W-:Y:S01]  /*11d0*/  IMAD.MOV.U32 R18, RZ, RZ, -0x748574fc ;  /* 0x8b7a8b04ff127424 */ /* 0x000fe200078e00ff */
[----:B------:R-:W-:Y:S01]  /*11e0*/  MOV R10, RZ ;  /* 0x000000ff000a7202 */ /* 0x000fe20000000f00 */
[----:B------:R-:W-:Y:S01]  /*11f0*/  IMAD.MOV.U32 R19, RZ, RZ, 0x3ed0ee25 ;  /* 0x3ed0ee25ff137424 */ /* 0x000fe200078e00ff */
[----:B------:R-:W-:Y:S01]  /*1200*/  LOP3.LUT R9, R8, 0x3ff00000, RZ, 0xfc, !PT ;  /* 0x3ff0000008097812 */ /* 0x000fe200078efcff */
[----:B------:R-:W-:Y:S01]  /*1210*/  UMOV UR6, 0x3ae80f1e ;  /* 0x3ae80f1e00067882 */ /* 0x000fe20000000000 */
[----:B------:R-:W-:Y:S01]  /*1220*/  MOV R8, R12 ;  /* 0x0000000c00087202 */ /* 0x000fe20000000f00 */
[----:B------:R-:W-:Y:S01]  /*1230*/  UMOV UR7, 0x3eb1380b ;  /* 0x3eb1380b00077882 */ /* 0x000fe20000000000 */
[----:B------:R-:W-:Y:S01]  /*1240*/  ISETP.GE.U32.AND P0, PT, R9, 0x3ff6a09f, PT ;  /* 0x3ff6a09f0900780c */ /* 0x000fe20003f06070 */
[----:B------:R-:W-:Y:S01]  /*1250*/  IMAD.MOV.U32 R21, RZ, RZ, 0x43300000 ;  /* 0x43300000ff157424 */ /* 0x000fe200078e00ff */
[----:B------:R-:W-:Y:S01]  /*1260*/  LEA.HI R20, R7, R6, RZ, 0xc ;  /* 0x0000000607147211 */ /* 0x000fe200078f60ff */
[----:B------:R-:W-:Y:S01]  /*1270*/  UMOV UR8, 0x80000000 ;  /* 0x8000000000087882 */ /* 0x000fe20000000000 */
[----:B------:R-:W-:-:S09]  /*1280*/  UMOV UR9, 0x43300000 ;  /* 0x4330000000097882 */ /* 0x000fd20000000000 */
[----:B------:R-:W-:Y:S01]  /*1290*/  @P0 VIADD R11, R9, 0xfff00000 ;  /* 0xfff00000090b0836 */ /* 0x000fe20000000000 */
[----:B------:R-:W-:-:S03]  /*12a0*/  @P0 IADD3 R20, PT, PT, R20, 0x1, RZ ;  /* 0x0000000114140810 */ /* 0x000fc60007ffe0ff */
[----:B------:R-:W-:Y:S01]  /*12b0*/  @P0 IMAD.MOV.U32 R9, RZ, RZ, R11 ;  /* 0x000000ffff090224 */ /* 0x000fe200078e000b */
[----:B------:R-:W-:-:S05]  /*12c0*/  LOP3.LUT R20, R20, 0x80000000, RZ, 0x3c, !PT ;  /* 0x8000000014147812 */ /* 0x000fca00078e3cff */
        /* <DEDUP_REMOVED lines=47> */
.L_x_38:
[----:B------:R-:W-:Y:S05]  /*15c0*/  BSYNC.RECONVERGENT B0 ;  /* 0x0000000000007941 */ /* 0x000fea0003800200 */
.L_x_37:
[----:B------:R-:W-:-:S06]  /*15d0*/  DFMA R2, R4, -R10, R2 ;  /* 0x8000000a0402722b */ /* 0x000fcc0000000002 */
[----:B------:R1:W2:Y:S05]  /*15e0*/  F2F.F32.F64 R20, R2 ;  /* 0x0000000200147310 */ /* 0x0002aa0000301000 */
.L_x_29:
[----:B-1----:R-:W1:Y:S02]  /*15f0*/  LDC.64 R2, c[0x0][0x398] ;  /* 0x0000e600ff027b82 */ /* 0x002e640000000a00 */
[----:B-1----:R-:W-:-:S05]  /*1600*/  IMAD.WIDE R2, R0, 0x4, R2 ;  /* 0x0000000400027825 */ /* 0x002fca00078e0202 */
[----:B--2---:R-:W-:Y:S01]  /*1610*/  STG.E desc[UR14][R2.64], R20 ;  /* 0x0000001402007986 */ /* 0x004fe2000c10190e */
[----:B------:R-:W-:Y:S05]  /*1620*/  EXIT ;  /* 0x000000000000794d */ /* 0x000fea0003800000 */
.L_x_39:
        /* <DEDUP_REMOVED lines=13> */
.L_x_105:


//--------------------- .text._Z7softmaxiiPfS_    --------------------------
	.section	.text._Z7softmaxiiPfS_,"ax",@progbits
	.align	128
        .global         _Z7softmaxiiPfS_
        .type           _Z7softmaxiiPfS_,@function
        .size           _Z7softmaxiiPfS_,(.L_x_101 - _Z7softmaxiiPfS_)
        .other          _Z7softmaxiiPfS_,@"STO_CUDA_ENTRY STV_DEFAULT"
_Z7softmaxiiPfS_:
.text._Z7softmaxiiPfS_:
        /* <DEDUP_REMOVED lines=15> */
[----:B------:R-:W-:-:S04]  /*00f0*/  IMAD R6, R6, UR6, RZ ;  /* 0x0000000606067c24 */ /* 0x000fc8000f8e02ff */
[----:B0-----:R-:W-:-:S05]  /*0100*/  IMAD.WIDE R2, R6, 0x4, R4 ;  /* 0x0000000406027825 */ /* 0x001fca00078e0204 */
[----:B-1----:R0:W5:Y:S01]  /*0110*/  LDG.E R0, desc[UR8][R2.64] ;  /* 0x0000000802007981 */ /* 0x002162000c1e1900 */
[----:B------:R-:W-:-:S09]  /*0120*/  UISETP.GE.AND UP0, UPT, UR6, 0x1, UPT ;  /* 0x000000010600788c */ /* 0x000fd2000bf06270 */
[----:B0-----:R-:W-:Y:S05]  /*0130*/  BRA.U !UP0, `(.L_x_40) ;  /* 0x0000000508947547 */ /* 0x001fea000b800000 */
[----:B------:R-:W-:Y:S02]  /*0140*/  UISETP.GE.U32.AND UP1, UPT, UR6, 0x10, UPT ;  /* 0x000000100600788c */ /* 0x000fe4000bf26070 */
[----:B------:R-:W-:Y:S01]  /*0150*/  ULOP3.LUT UR7, UR6, 0xf, URZ, 0xc0, !UPT ;  /* 0x0000000f06077892 */ /* 0x000fe2000f8ec0ff */
[----:B------:R-:W-:-:S03]  /*0160*/  UMOV UR4, URZ ;  /* 0x000000ff00047c82 */ /* 0x000fc60008000000 */
[----:B------:R-:W-:-:S03]  /*0170*/  UISETP.NE.AND UP0, UPT, UR7, URZ, UPT ;  /* 0x000000ff0700728c */ /* 0x000fc6000bf05270 */
[----:B------:R-:W-:Y:S08]  /*0180*/  BRA.U !UP1, `(.L_x_41) ;  /* 0x00000001098c7547 */ /* 0x000ff0000b800000 */
[----:B------:R-:W-:Y:S01]  /*0190*/  IMAD.WIDE.U32 R4, R6, 0x4, R4 ;  /* 0x0000000406047825 */ /* 0x000fe200078e0004 */
[----:B------:R-:W-:Y:S02]  /*01a0*/  ULOP3.LUT UR4, UR6, 0x7ffffff0, URZ, 0xc0, !UPT ;  /* 0x7ffffff006047892 */ /* 0x000fe4000f8ec0ff */
[----:B------:R-:W-:Y:S02]  /*01b0*/  IADD3 R13, P0, PT, R4, 0x20, RZ ;  /* 0x00000020040d7810 */ /* 0x000fe40007f1e0ff */
[----:B------:R-:W-:Y:S02]  /*01c0*/  UIADD3 UR5, UPT, UPT, -UR4, URZ, URZ ;  /* 0x000000ff04057290 */ /* 0x000fe4000fffe1ff */
[----:B------:R-:W-:-:S10]  /*01d0*/  IADD3.X R5, PT, PT, RZ, R5, RZ, P0, !PT ;  /* 0x00000005ff057210 */ /* 0x000fd400007fe4ff */
.L_x_42:
[----:B------:R-:W-:-:S05]  /*01e0*/  MOV R4, R13 ;  /* 0x0000000d00047202 */ /* 0x000fca0000000f00 */
[----:B------:R-:W2:Y:S04]  /*01f0*/  LDG.E R13, desc[UR8][R4.64+-0x20] ;  /* 0xffffe008040d7981 */ /* 0x000ea8000c1e1900 */
[----:B------:R-:W2:Y:S04]  /*0200*/  LDG.E R12, desc[UR8][R4.64+-0x1c] ;  /* 0xffffe408040c7981 */ /* 0x000ea8000c1e1900 */
[----:B------:R-:W3:Y:S04]  /*0210*/  LDG.E R15, desc[UR8][R4.64+-0x18] ;  /* 0xffffe808040f7981 */ /* 0x000ee8000c1e1900 */
[----:B------:R-:W3:Y:S04]  /*0220*/  LDG.E R14, desc[UR8][R4.64+-0x14] ;  /* 0xffffec08040e7981 */ /* 0x000ee8000c1e1900 */
[----:B------:R-:W4:Y:S04]  /*0230*/  LDG.E R17, desc[UR8][R4.64+-0x10] ;  /* 0xfffff00804117981 */ /* 0x000f28000c1e1900 */
        /* <DEDUP_REMOVED lines=10> */
[----:B------:R0:W4:Y:S01]  /*02e0*/  LDG.E R8, desc[UR8][R4.64+0x1c] ;  /* 0x00001c0804087981 */ /* 0x000122000c1e1900 */
[----:B------:R-:W-:-:S04]  /*02f0*/  UIADD3 UR5, UPT, UPT, UR5, 0x10, URZ ;  /* 0x0000001005057890 */ /* 0x000fc8000fffe0ff */
[----:B------:R-:W-:Y:S01]  /*0300*/  UISETP.NE.AND UP1, UPT, UR5, URZ, UPT ;  /* 0x000000ff0500728c */ /* 0x000fe2000bf25270 */
[----:B--2--5:R-:W-:Y:S02]  /*0310*/  FMNMX3 R12, R0, R13, R12, !PT ;  /* 0x0000000d000c7276 */ /* 0x024fe4000780000c */
[----:B------:R-:W-:-:S04]  /*0320*/  IADD3 R13, P0, PT, R4, 0x40, RZ ;  /* 0x00000040040d7810 */ /* 0x000fc80007f1e0ff */
[----:B0-----:R-:W-:Y:S02]  /*0330*/  IADD3.X R5, PT, PT, RZ, R5, RZ, P0, !PT ;  /* 0x00000005ff057210 */ /* 0x001fe400007fe4ff */
[----:B---3--:R-:W-:-:S04]  /*0340*/  FMNMX3 R12, R12, R15, R14, !PT ;  /* 0x0000000f0c0c7276 */ /* 0x008fc8000780000e */
[----:B----4-:R-:W-:-:S04]  /*0350*/  FMNMX3 R12, R12, R17, R16, !PT ;  /* 0x000000110c0c7276 */ /* 0x010fc80007800010 */
[----:B------:R-:W-:-:S04]  /*0360*/  FMNMX3 R12, R12, R19, R18, !PT ;  /* 0x000000130c0c7276 */ /* 0x000fc80007800012 */
[----:B------:R-:W-:-:S04]  /*0370*/  FMNMX3 R12, R12, R21, R20, !PT ;  /* 0x000000150c0c7276 */ /* 0x000fc80007800014 */
[----:B------:R-:W-:-:S04]  /*0380*/  FMNMX3 R12, R12, R23, R22, !PT ;  /* 0x000000170c0c7276 */ /* 0x000fc80007800016 */
[----:B------:R-:W-:-:S04]  /*0390*/  FMNMX3 R10, R12, R10, R11, !PT ;  /* 0x0000000a0c0a7276 */ /* 0x000fc8000780000b */
[----:B------:R-:W-:Y:S01]  /*03a0*/  FMNMX3 R0, R10, R9, R8, !PT ;  /* 0x000000090a007276 */ /* 0x000fe20007800008 */
[----:B------:R-:W-:Y:S06]  /*03b0*/  BRA.U UP1, `(.L_x_42) ;  /* 0xfffffffd01887547 */ /* 0x000fec000b83ffff */
.L_x_41:
[----:B------:R-:W-:Y:S05]  /*03c0*/  BRA.U !UP0, `(.L_x_40) ;  /* 0x0000000108f07547 */ /* 0x000fea000b800000 */
[----:B------:R-:W0:Y:S01]  /*03d0*/  LDCU UR5, c[0x0][0x380] ;  /* 0x00007000ff0577ac */ /* 0x000e220008000800 */
[----:B------:R-:W-:Y:S02]  /*03e0*/  UISETP.GE.U32.AND UP0, UPT, UR7, 0x8, UPT ;  /* 0x000000080700788c */ /* 0x000fe4000bf06070 */
[----:B0-----:R-:W-:-:S04]  /*03f0*/  ULOP3.LUT UR6, UR5, 0x7, URZ, 0xc0, !UPT ;  /* 0x0000000705067892 */ /* 0x001fc8000f8ec0ff */
[----:B------:R-:W-:-:S03]  /*0400*/  UISETP.NE.AND UP1, UPT, UR6, URZ, UPT ;  /* 0x000000ff0600728c */ /* 0x000fc6000bf25270 */
[----:B------:R-:W-:Y:S08]  /*0410*/  BRA.U !UP0, `(.L_x_43) ;  /* 0x0000000108547547 */ /* 0x000ff0000b800000 */
[----:B------:R-:W0:Y:S01]  /*0420*/  LDC.64 R8, c[0x0][0x388] ;  /* 0x0000e200ff087b82 */ /* 0x000e220000000a00 */
[----:B------:R-:W1:Y:S01]  /*0430*/  LDCU.64 UR10, c[0x0][0x388] ;  /* 0x00007100ff0a77ac */ /* 0x000e620008000a00 */
[C---:B------:R-:W-:Y:S02]  /*0440*/  IADD3 R10, P0, PT, R6.reuse, UR4, RZ ;  /* 0x00000004060a7c10 */ /* 0x040fe4000ff1e0ff */
[----:B------:R-:W-:Y:S02]  /*0450*/  IADD3 R5, PT, PT, R6, UR4, RZ ;  /* 0x0000000406057c10 */ /* 0x000fe4000fffe0ff */
[----:B------:R-:W-:Y:S02]  /*0460*/  IADD3.X R11, PT, PT, RZ, RZ, RZ, P0, !PT ;  /* 0x000000ffff0b7210 */ /* 0x000fe400007fe4ff */
[----:B-1----:R-:W-:Y:S01]  /*0470*/  LEA R4, P0, R10, UR10, 0x2 ;  /* 0x0000000a0a047c11 */ /* 0x002fe2000f8010ff */
[----:B0-----:R-:W-:-:S03]  /*0480*/  IMAD.WIDE.U32 R8, R5, 0x4, R8 ;  /* 0x0000000405087825 */ /* 0x001fc600078e0008 */
[----:B------:R-:W-:-:S03]  /*0490*/  LEA.HI.X R5, R10, UR11, R11, 0x2, P0 ;  /* 0x0000000b0a057c11 */ /* 0x000fc600080f140b */
[----:B------:R-:W2:Y:S04]  /*04a0*/  LDG.E R9, desc[UR8][R8.64] ;  /* 0x0000000808097981 */ /* 0x000ea8000c1e1900 */
[----:B------:R-:W2:Y:S04]  /*04b0*/  LDG.E R10, desc[UR8][R4.64+0x4] ;  /* 0x00000408040a7981 */ /* 0x000ea8000c1e1900 */
[----:B------:R-:W3:Y:S04]  /*04c0*/  LDG.E R11, desc[UR8][R4.64+0x8] ;  /* 0x00000808040b7981 */ /* 0x000ee8000c1e1900 */
[----:B------:R-:W3:Y:S04]  /*04d0*/  LDG.E R12, desc[UR8][R4.64+0xc] ;  /* 0x00000c08040c7981 */ /* 0x000ee8000c1e1900 */
[----:B------:R-:W4:Y:S04]  /*04e0*/  LDG.E R13, desc[UR8][R4.64+0x10] ;  /* 0x00001008040d7981 */ /* 0x000f28000c1e1900 */
[----:B------:R-:W4:Y:S04]  /*04f0*/  LDG.E R14, desc[UR8][R4.64+0x14] ;  /* 0x00001408040e7981 */ /* 0x000f28000c1e1900 */
[----:B------:R-:W4:Y:S04]  /*0500*/  LDG.E R15, desc[UR8][R4.64+0x18] ;  /* 0x00001808040f7981 */ /* 0x000f28000c1e1900 */
[----:B------:R-:W4:Y:S01]  /*0510*/  LDG.E R16, desc[UR8][R4.64+0x1c] ;  /* 0x00001c0804107981 */ /* 0x000f22000c1e1900 */
[----:B------:R-:W-:Y:S01]  /*0520*/  UIADD3 UR4, UPT, UPT, UR4, 0x8, URZ ;  /* 0x0000000804047890 */ /* 0x000fe2000fffe0ff */
[----:B--2--5:R-:W-:-:S04]  /*0530*/  FMNMX3 R10, R0, R9, R10, !PT ;  /* 0x00000009000a7276 */ /* 0x024fc8000780000a */
[----:B---3--:R-:W-:-:S04]  /*0540*/  FMNMX3 R10, R10, R11, R12, !PT ;  /* 0x0000000b0a0a7276 */ /* 0x008fc8000780000c */
[----:B----4-:R-:W-:-:S04]  /*0550*/  FMNMX3 R10, R10, R13, R14, !PT ;  /* 0x0000000d0a0a7276 */ /* 0x010fc8000780000e */
[----:B------:R-:W-:-:S07]  /*0560*/  FMNMX3 R0, R10, R15, R16, !PT ;  /* 0x0000000f0a007276 */ /* 0x000fce0007800010 */
.L_x_43:
[----:B------:R-:W-:Y:S05]  /*0570*/  BRA.U !UP1, `(.L_x_40) ;  /* 0x0000000109847547 */ /* 0x000fea000b800000 */
[----:B------:R-:W-:Y:S02]  /*0580*/  UISETP.GE.U32.AND UP0, UPT, UR6, 0x4, UPT ;  /* 0x000000040600788c */ /* 0x000fe4000bf06070 */
[----:B------:R-:W-:-:S04]  /*0590*/  ULOP3.LUT UR5, UR5, 0x3, URZ, 0xc0, !UPT ;  /* 0x0000000305057892 */ /* 0x000fc8000f8ec0ff */
        /* <DEDUP_REMOVED lines=13> */
[----:B------:R-:W3:Y:S01]  /*0670*/  LDG.E R12, desc[UR8][R8.64+0xc] ;  /* 0x00000c08080c7981 */ /* 0x000ee2000c1e1900 */
[----:B------:R-:W-:Y:S01]  /*0680*/  UIADD3 UR4, UPT, UPT, UR4, 0x4, URZ ;  /* 0x0000000404047890 */ /* 0x000fe2000fffe0ff */
[----:B--2--5:R-:W-:-:S04]  /*0690*/  FMNMX3 R0, R0, R5, R10, !PT ;  /* 0x0000000500007276 */ /* 0x024fc8000780000a */
[----:B---3--:R-:W-:-:S07]  /*06a0*/  FMNMX3 R0, R0, R11, R12, !PT ;  /* 0x0000000b00007276 */ /* 0x008fce000780000c */
.L_x_44:
[----:B------:R-:W-:Y:S05]  /*06b0*/  BRA.U !UP1, `(.L_x_40) ;  /* 0x0000000109347547 */ /* 0x000fea000b800000 */
[----:B------:R-:W0:Y:S01]  /*06c0*/  LDC.64 R4, c[0x0][0x388] ;  /* 0x0000e200ff047b82 */ /* 0x000e220000000a00 */
[----:B------:R-:W-:Y:S01]  /*06d0*/  IADD3 R9, PT, PT, R6, UR4, RZ ;  /* 0x0000000406097c10 */ /* 0x000fe2000fffe0ff */
[----:B------:R-:W-:-:S04]  /*06e0*/  UIADD3 UR5, UPT, UPT, -UR5, URZ, URZ ;  /* 0x000000ff05057290 */ /* 0x000fc8000fffe1ff */
[----:B0-----:R-:W-:-:S05]  /*06f0*/  IMAD.WIDE.U32 R4, R9, 0x4, R4 ;  /* 0x0000000409047825 */ /* 0x001fca00078e0004 */
[----:B------:R-:W-:-:S07]  /*0700*/  MOV R9, R5 ;  /* 0x0000000500097202 */ /* 0x000fce0000000f00 */
.L_x_45:
[----:B------:R-:W-:-:S06]  /*0710*/  MOV R5, R9 ;  /* 0x0000000900057202 */ /* 0x000fcc0000000f00 */
[----:B------:R0:W2:Y:S01]  /*0720*/  LDG.E R5, desc[UR8][R4.64] ;  /* 0x0000000804057981 */ /* 0x0000a2000c1e1900 */
[----:B------:R-:W-:-:S04]  /*0730*/  UIADD3 UR5, UPT, UPT, UR5, 0x1, URZ ;  /* 0x0000000105057890 */ /* 0x000fc8000fffe0ff */
[----:B------:R-:W-:Y:S01]  /*0740*/  UISETP.NE.AND UP0, UPT, UR5, URZ, UPT ;  /* 0x000000ff0500728c */ /* 0x000fe2000bf05270 */
[----:B0-----:R-:W-:-:S04]  /*0750*/  IADD3 R4, P0, PT, R4, 0x4, RZ ;  /* 0x0000000404047810 */ /* 0x001fc80007f1e0ff */
[----:B------:R-:W-:Y:S02]  /*0760*/  IADD3.X R9, PT, PT, RZ, R9, RZ, P0, !PT ;  /* 0x00000009ff097210 */ /* 0x000fe400007fe4ff */
[----:B--2--5:R-:W-:Y:S02]  /*0770*/  FMNMX R0, R5, R0, !PT ;  /* 0x0000000005007209 */ /* 0x024fe40007800000 */
[----:B------:R-:W-:Y:S05]  /*0780*/  BRA.U UP0, `(.L_x_45) ;  /* 0xfffffffd00e07547 */ /* 0x000fea000b83ffff */
.L_x_40:
[----:B------:R-:W0:Y:S01]  /*0790*/  LDCU UR5, c[0x0][0x380] ;  /* 0x00007000ff0577ac */ /* 0x000e220008000800 */
[----:B------:R-:W-:Y:S01]  /*07a0*/  HFMA2 R17, -RZ, RZ, 0, 0 ;  /* 0x00000000ff117431 */ /* 0x000fe200000001ff */
[----:B0-----:R-:W-:-:S09]  /*07b0*/  UISETP.GE.AND UP0, UPT, UR5, 0x1, UPT ;  /* 0x000000010500788c */ /* 0x001fd2000bf06270 */
[----:B------:R-:W-:Y:S05]  /*07c0*/  BRA.U !UP0, `(.L_x_46) ;  /* 0x0000000d08407547 */ /* 0x000fea000b800000 */
[----:B------:R-:W-:Y:S01]  /*07d0*/  UISETP.GE.U32.AND UP1, UPT, UR5, 0x8, UPT ;  /* 0x000000080500788c */ /* 0x000fe2000bf26070 */
[----:B------:R-:W-:Y:S01]  /*07e0*/  MOV R17, RZ ;  /* 0x000000ff00117202 */ /* 0x000fe20000000f00 */
[----:B------:R-:W-:Y:S01]  /*07f0*/  ULOP3.LUT UR7, UR5, 0x7, URZ, 0xc0, !UPT ;  /* 0x0000000705077892 */ /* 0x000fe2000f8ec0ff */
[----:B------:R-:W-:-:S03]  /*0800*/  UMOV UR4, URZ ;  /* 0x000000ff00047c82 */ /* 0x000fc60008000000 */
[----:B------:R-:W-:-:S03]  /*0810*/  UISETP.NE.AND UP0, UPT, UR7, URZ, UPT ;  /* 0x000000ff0700728c */ /* 0x000fc6000bf05270 */
[----:B------:R-:W-:Y:S08]  /*0820*/  BRA.U !UP1, `(.L_x_47) ;  /* 0x0000000509787547 */ /* 0x000ff0000b800000 */
[----:B------:R-:W0:Y:S01]  /*0830*/  LDC.64 R4, c[0x0][0x388] ;  /* 0x0000e200ff047b82 */ /* 0x000e220000000a00 */
[----:B------:R-:W-:Y:S01]  /*0840*/  ULOP3.LUT UR4, UR5, 0x7ffffff8, URZ, 0xc0, !UPT ;  /* 0x7ffffff805047892 */ /* 0x000fe2000f8ec0ff */
[----:B------:R-:W-:-:S03]  /*0850*/  MOV R17, RZ ;  /* 0x000000ff00117202 */ /* 0x000fc60000000f00 */
[----:B------:R-:W-:Y:S01]  /*0860*/  UIADD3 UR6, UPT, UPT, -UR4, URZ, URZ ;  /* 0x000000ff04067290 */ /* 0x000fe2000fffe1ff */
[----:B0-----:R-:W-:-:S03]  /*0870*/  IMAD.WIDE.U32 R4, R6, 0x4, R4 ;  /* 0x0000000406047825 */ /* 0x001fc600078e0004 */
[----:B------:R-:W-:-:S04]  /*0880*/  IADD3 R4, P0, PT, R4, 0x10, RZ ;  /* 0x0000001004047810 */ /* 0x000fc80007f1e0ff */
[----:B------:R-:W-:-:S09]  /*0890*/  IADD3.X R5, PT, PT, RZ, R5, RZ, P0, !PT ;  /* 0x00000005ff057210 */ /* 0x000fd200007fe4ff */
.L_x_48:
[----:B------:R-:W2:Y:S04]  /*08a0*/  LDG.E R9, desc[UR8][R4.64+-0x10] ;  /* 0xfffff00804097981 */ /* 0x000ea8000c1e1900 */
[----:B------:R-:W3:Y:S04]  /*08b0*/  LDG.E R25, desc[UR8][R4.64+-0xc] ;  /* 0xfffff40804197981 */ /* 0x000ee8000c1e1900 */
[----:B------:R-:W4:Y:S04]  /*08c0*/  LDG.E R27, desc[UR8][R4.64+-0x8] ;  /* 0xfffff808041b7981 */ /* 0x000f28000c1e1900 */
[----:B------:R-:W4:Y:S04]  /*08d0*/  LDG.E R23, desc[UR8][R4.64+-0x4] ;  /* 0xfffffc0804177981 */ /* 0x000f28000c1e1900 */
[----:B------:R-:W4:Y:S04]  /*08e0*/  LDG.E R13, desc[UR8][R4.64] ;  /* 0x00000008040d7981 */ /* 0x000f28000c1e1900 */
[----:B------:R-:W4:Y:S04]  /*08f0*/  LDG.E R19, desc[UR8][R4.64+0x4] ;  /* 0x0000040804137981 */ /* 0x000f28000c1e1900 */
[----:B------:R-:W4:Y:S04]  /*0900*/  LDG.E R15, desc[UR8][R4.64+0x8] ;  /* 0x00000808040f7981 */ /* 0x000f28000c1e1900 */
[----:B------:R0:W4:Y:S01]  /*0910*/  LDG.E R11, desc[UR8][R4.64+0xc] ;  /* 0x00000c08040b7981 */ /* 0x000122000c1e1900 */
[----:B------:R-:W-:Y:S01]  /*0920*/  HFMA2 R10, -RZ, RZ, 0.96630859375, -0.0022525787353515625 ;  /* 0x3bbb989dff0a7431 */ /* 0x000fe200000001ff */
[----:B------:R-:W-:Y:S01]  /*0930*/  MOV R8, 0x437c0000 ;  /* 0x437c000000087802 */ /* 0x000fe20000000f00 */
[----:B------:R-:W-:-:S04]  /*0940*/  UIADD3 UR6, UPT, UPT, UR6, 0x8, URZ ;  /* 0x0000000806067890 */ /* 0x000fc8000fffe0ff */
[----:B------:R-:W-:Y:S01]  /*0950*/  UISETP.NE.AND UP1, UPT, UR6, URZ, UPT ;  /* 0x000000ff0600728c */ /* 0x000fe2000bf25270 */
[----:B0-----:R-:W-:-:S04]  /*0960*/  IADD3 R4, P0, PT, R4, 0x20, RZ ;  /* 0x0000002004047810 */ /* 0x001fc80007f1e0ff */
[----:B------:R-:W-:Y:S01]  /*0970*/  IADD3.X R5, PT, PT, RZ, R5, RZ, P0, !PT ;  /* 0x00000005ff057210 */ /* 0x000fe200007fe4ff */
[----:B--2--5:R-:W-:-:S04]  /*0980*/  FADD R9, R9, -R0 ;  /* 0x8000000009097221 */ /* 0x024fc80000000000 */
[----:B------:R-:W-:Y:S01]  /*0990*/  FFMA.SAT R21, R9, R10, 0.5 ;  /* 0x3f00000009157423 */ /* 0x000fe2000000200a */
[----:B---3--:R-:W-:-:S03]  /*09a0*/  FADD R25, R25, -R0 ;  /* 0x8000000019197221 */ /* 0x008fc60000000000 */
[----:B------:R-:W-:Y:S01]  /*09b0*/  FFMA.RM R14, R21, R8, 12582913 ;  /* 0x4b400001150e7423 */ /* 0x000fe20000004008 */
[----:B------:R-:W-:-:S03]  /*09c0*/  FFMA.SAT R21, R25, R10, 0.5 ;  /* 0x3f00000019157423 */ /* 0x000fc6000000200a */
[----:B------:R-:W-:Y:S01]  /*09d0*/  FADD R12, R14, -12583039 ;  /* 0xcb40007f0e0c7421 */ /* 0x000fe20000000000 */
[----:B----4-:R-:W-:-:S03]  /*09e0*/  FADD R23, R23, -R0 ;  /* 0x8000000017177221 */ /* 0x010fc60000000000 */
[----:B------:R-:W-:-:S04]  /*09f0*/  FFMA R12, R9, 1.4426950216293334961, -R12 ;  /* 0x3fb8aa3b090c7823 */ /* 0x000fc8000000080c */
[----:B------:R-:W-:Y:S01]  /*0a00*/  FFMA R16, R9, 1.925963033500011079e-08, R12 ;  /* 0x32a5706009107823 */ /* 0x000fe2000000000c */
[----:B------:R-:W-:Y:S01]  /*0a10*/  FFMA.RM R9, R21, R8, 12582913 ;  /* 0x4b40000115097423 */ /* 0x000fe20000004008 */
[----:B------:R-:W-:-:S03]  /*0a20*/  FADD R21, R27, -R0 ;  /* 0x800000001b157221 */ /* 0x000fc60000000000 */
[----:B------:R-:W-:Y:S01]  /*0a30*/  FADD R12, R9, -12583039 ;  /* 0xcb40007f090c7421 */ /* 0x000fe20000000000 */
[----:B------:R-:W0:Y:S01]  /*0a40*/  MUFU.EX2 R16, R16 ;  /* 0x0000001000107308 */ /* 0x000e220000000800 */
[----:B------:R-:W-:Y:S02]  /*0a50*/  FFMA.SAT R27, R21, R10, 0.5 ;  /* 0x3f000000151b7423 */ /* 0x000fe4000000200a */
[----:B------:R-:W-:Y:S02]  /*0a60*/  FFMA R18, R25, 1.4426950216293334961, -R12 ;  /* 0x3fb8aa3b19127823 */ /* 0x000fe4000000080c */
[----:B------:R-:W-:Y:S01]  /*0a70*/  FFMA.RM R12, R27, R8, 12582913 ;  /* 0x4b4000011b0c7423 */ /* 0x000fe20000004008 */
[----:B------:R-:W-:Y:S01]  /*0a80*/  FFMA.SAT R27, R23, R10, 0.5 ;  /* 0x3f000000171b7423 */ /* 0x000fe2000000200a */
[----:B------:R-:W-:Y:S01]  /*0a90*/  FFMA R20, R25, 1.925963033500011079e-08, R18 ;  /* 0x32a5706019147823 */ /* 0x000fe20000000012 */
[--C-:B------:R-:W-:Y:S01]  /*0aa0*/  FADD R25, R13, -R0.reuse ;  /* 0x800000000d197221 */ /* 0x100fe20000000000 */
[----:B------:R-:W-:Y:S01]  /*0ab0*/  SHF.L.U32 R18, R14, 0x17, RZ ;  /* 0x000000170e127819 */ /* 0x000fe200000006ff */
[----:B------:R-:W-:Y:S01]  /*0ac0*/  FADD R22, R12, -12583039 ;  /* 0xcb40007f0c167421 */ /* 0x000fe20000000000 */
[----:B------:R-:W-:Y:S01]  /*0ad0*/  FFMA.RM R13, R27, R8, 12582913 ;  /* 0x4b4000011b0d7423 */ /* 0x000fe20000004008 */
[----:B------:R-:W-:Y:S01]  /*0ae0*/  FFMA.SAT R29, R25, R10, 0.5 ;  /* 0x3f000000191d7423 */ /* 0x000fe2000000200a */
[----:B------:R-:W-:Y:S01]  /*0af0*/  FADD R27, R19, -R0 ;  /* 0x80000000131b7221 */ /* 0x000fe20000000000 */
[----:B------:R-:W-:Y:S01]  /*0b00*/  FFMA R22, R21, 1.4426950216293334961, -R22 ;  /* 0x3fb8aa3b15167823 */ /* 0x000fe20000000816 */
[----:B------:R-:W-:Y:S01]  /*0b10*/  FADD R24, R13, -12583039 ;  /* 0xcb40007f0d187421 */ /* 0x000fe20000000000 */
[----:B------:R1:W2:Y:S01]  /*0b20*/  MUFU.EX2 R14, R20 ;  /* 0x00000014000e7308 */ /* 0x0002a20000000800 */
[----:B0-----:R-:W-:Y:S01]  /*0b30*/  FFMA R17, R18, R16, R17 ;  /* 0x0000001012117223 */ /* 0x001fe20000000011 */
[----:B------:R-:W-:Y:S01]  /*0b40*/  FFMA.RM R16, R29, R8, 12582913 ;  /* 0x4b4000011d107423 */ /* 0x000fe20000004008 */
[----:B------:R-:W-:Y:S01]  /*0b50*/  FFMA R18, R21, 1.925963033500011079e-08, R22 ;  /* 0x32a5706015127823 */ /* 0x000fe20000000016 */
[----:B------:R-:W-:Y:S01]  /*0b60*/  FFMA R24, R23, 1.4426950216293334961, -R24 ;  /* 0x3fb8aa3b17187823 */ /* 0x000fe20000000818 */
[----:B------:R-:W-:Y:S01]  /*0b70*/  FFMA.SAT R19, R27, R10, 0.5 ;  /* 0x3f0000001b137423 */ /* 0x000fe2000000200a */
[----:B------:R-:W-:Y:S01]  /*0b80*/  FADD R22, R16, -12583039 ;  /* 0xcb40007f10167421 */ /* 0x000fe20000000000 */
[----:B------:R-:W-:Y:S01]  /*0b90*/  FADD R21, R11, -R0 ;  /* 0x800000000b157221 */ /* 0x000fe20000000000 */
[----:B------:R-:W-:Y:S01]  /*0ba0*/  FFMA R24, R23, 1.925963033500011079e-08, R24 ;  /* 0x32a5706017187823 */ /* 0x000fe20000000018 */
[----:B------:R-:W-:Y:S01]  /*0bb0*/  FADD R23, R15, -R0 ;  /* 0x800000000f177221 */ /* 0x000fe20000000000 */
[----:B------:R-:W-:Y:S01]  /*0bc0*/  FFMA R22, R25, 1.4426950216293334961, -R22 ;  /* 0x3fb8aa3b19167823 */ /* 0x000fe20000000816 */
[----:B------:R-:W-:Y:S01]  /*0bd0*/  FFMA.RM R19, R19, R8, 12582913 ;  /* 0x4b40000113137423 */ /* 0x000fe20000004008 */
[----:B------:R-:W0:Y:S01]  /*0be0*/  MUFU.EX2 R18, R18 ;  /* 0x0000001200127308 */ /* 0x000e220000000800 */
[----:B------:R-:W-:Y:S01]  /*0bf0*/  SHF.L.U32 R12, R12, 0x17, RZ ;  /* 0x000000170c0c7819 */ /* 0x000fe200000006ff */
[----:B-1----:R-:W-:Y:S01]  /*0c00*/  FFMA R20, R25, 1.925963033500011079e-08, R22 ;  /* 0x32a5706019147823 */ /* 0x002fe20000000016 */
[----:B------:R-:W-:Y:S01]  /*0c10*/  FFMA.SAT R25, R23, R10, 0.5 ;  /* 0x3f00000017197423 */ /* 0x000fe2000000200a */
[----:B------:R-:W-:Y:S01]  /*0c20*/  FADD R26, R19, -12583039 ;  /* 0xcb40007f131a7421 */ /* 0x000fe20000000000 */
[----:B------:R-:W-:-:S02]  /*0c30*/  SHF.L.U32 R22, R9, 0x17, RZ ;  /* 0x0000001709167819 */ /* 0x000fc400000006ff */
[----:B------:R-:W-:Y:S01]  /*0c40*/  FFMA.RM R11, R25, R8, 12582913 ;  /* 0x4b400001190b7423 */ /* 0x000fe20000004008 */
[----:B------:R-:W-:Y:S01]  /*0c50*/  FFMA.SAT R25, R21, R10, 0.5 ;  /* 0x3f00000015197423 */ /* 0x000fe2000000200a */
[----:B------:R1:W3:Y:S01]  /*0c60*/  MUFU.EX2 R15, R24 ;  /* 0x00000018000f7308 */ /* 0x0002e20000000800 */
[----:B------:R-:W-:Y:S01]  /*0c70*/  FFMA R26, R27, 1.4426950216293334961, -R26 ;  /* 0x3fb8aa3b1b1a7823 */ /* 0x000fe2000000081a */
[----:B------:R-:W-:Y:S01]  /*0c80*/  FADD R10, R11, -12583039 ;  /* 0xcb40007f0b0a7421 */ /* 0x000fe20000000000 */
[----:B------:R-:W-:Y:S01]  /*0c90*/  FFMA.RM R8, R25, R8, 12582913 ;  /* 0x4b40000119087423 */ /* 0x000fe20000004008 */
[----:B--2---:R-:W-:Y:S01]  /*0ca0*/  FFMA R17, R22, R14, R17 ;  /* 0x0000000e16117223 */ /* 0x004fe20000000011 */
[----:B------:R-:W-:Y:S01]  /*0cb0*/  FFMA R26, R27, 1.925963033500011079e-08, R26 ;  /* 0x32a570601b1a7823 */ /* 0x000fe2000000001a */
[----:B------:R-:W-:Y:S01]  /*0cc0*/  SHF.L.U32 R13, R13, 0x17, RZ ;  /* 0x000000170d0d7819 */ /* 0x000fe200000006ff */
[----:B------:R-:W-:Y:S01]  /*0cd0*/  FADD R28, R8, -12583039 ;  /* 0xcb40007f081c7421 */ /* 0x000fe20000000000 */
[----:B------:R-:W2:Y:S01]  /*0ce0*/  MUFU.EX2 R20, R20 ;  /* 0x0000001400147308 */ /* 0x000ea20000000800 */
[----:B-1----:R-:W-:Y:S01]  /*0cf0*/  FFMA R24, R23, 1.4426950216293334961, -R10 ;  /* 0x3fb8aa3b17187823 */ /* 0x002fe2000000080a */
[----:B0-----:R-:W-:Y:S01]  /*0d00*/  FFMA R12, R12, R18, R17 ;  /* 0x000000120c0c7223 */ /* 0x001fe20000000011 */
[----:B------:R-:W-:Y:S01]  /*0d10*/  FFMA R28, R21, 1.4426950216293334961, -R28 ;  /* 0x3fb8aa3b151c7823 */ /* 0x000fe2000000081c */
[----:B------:R-:W-:Y:S01]  /*0d20*/  SHF.L.U32 R16, R16, 0x17, RZ ;  /* 0x0000001710107819 */ /* 0x000fe200000006ff */
[----:B------:R-:W-:Y:S01]  /*0d30*/  FFMA R9, R23, 1.925963033500011079e-08, R24 ;  /* 0x32a5706017097823 */ /* 0x000fe20000000018 */
[----:B------:R-:W-:Y:S01]  /*0d40*/  SHF.L.U32 R11, R11, 0x17, RZ ;  /* 0x000000170b0b7819 */ /* 0x000fe200000006ff */
[----:B------:R-:W-:Y:S01]  /*0d50*/  FFMA R28, R21, 1.925963033500011079e-08, R28 ;  /* 0x32a57060151c7823 */ /* 0x000fe2000000001c */
[----:B------:R-:W0:Y:S01]  /*0d60*/  MUFU.EX2 R10, R26 ;  /* 0x0000001a000a7308 */ /* 0x000e220000000800 */
[----:B---3--:R-:W-:Y:S01]  /*0d70*/  FFMA R13, R13, R15, R12 ;  /* 0x0000000f0d0d7223 */ /* 0x008fe2000000000c */
[----:B------:R-:W-:-:S02]  /*0d80*/  SHF.L.U32 R12, R19, 0x17, RZ ;  /* 0x00000017130c7819 */ /* 0x000fc400000006ff */
[----:B------:R-:W-:-:S04]  /*0d90*/  SHF.L.U32 R8, R8, 0x17, RZ ;  /* 0x0000001708087819 */ /* 0x000fc800000006ff */
[----:B------:R-:W1:Y:S01]  /*0da0*/  MUFU.EX2 R9, R9 ;  /* 0x0000000900097308 */ /* 0x000e620000000800 */
[----:B--2---:R-:W-:-:S07]  /*0db0*/  FFMA R13, R16, R20, R13 ;  /* 0x00000014100d7223 */ /* 0x004fce000000000d */
[----:B------:R-:W2:Y:S01]  /*0dc0*/  MUFU.EX2 R28, R28 ;  /* 0x0000001c001c7308 */ /* 0x000ea20000000800 */
[----:B0-----:R-:W-:-:S04]  /*0dd0*/  FFMA R10, R12, R10, R13 ;  /* 0x0000000a0c0a7223 */ /* 0x001fc8000000000d */
[----:B-1----:R-:W-:-:S04]  /*0de0*/  FFMA R9, R11, R9, R10 ;  /* 0x000000090b097223 */ /* 0x002fc8000000000a */
[----:B--2---:R-:W-:Y:S01]  /*0df0*/  FFMA R17, R8, R28, R9 ;  /* 0x0000001c08117223 */ /* 0x004fe20000000009 */
[----:B------:R-:W-:Y:S06]  /*0e00*/  BRA.U UP1, `(.L_x_48) ;  /* 0xfffffff901a47547 */ /* 0x000fec000b83ffff */
.L_x_47:
[----:B------:R-:W-:Y:S05]  /*0e10*/  BRA.U !UP0, `(.L_x_46) ;  /* 0x0000000508ac7547 */ /* 0x000fea000b800000 */
[----:B------:R-:W-:Y:S02]  /*0e20*/  UISETP.GE.U32.AND UP0, UPT, UR7, 0x4, UPT ;  /* 0x000000040700788c */ /* 0x000fe4000bf06070 */
[----:B------:R-:W-:-:S04]  /*0e30*/  ULOP3.LUT UR6, UR5, 0x3, URZ, 0xc0, !UPT ;  /* 0x0000000305067892 */ /* 0x000fc8000f8ec0ff */
[----:B------:R-:W-:-:S03]  /*0e40*/  UISETP.NE.AND UP1, UPT, UR6, URZ, UPT ;  /* 0x000000ff0600728c */ /* 0x000fc6000bf25270 */
[----:B------:R-:W-:Y:S08]  /*0e50*/  BRA.U !UP0, `(.L_x_49) ;  /* 0x0000000108cc7547 */ /* 0x000ff0000b800000 */
[----:B------:R-:W0:Y:S01]  /*0e60*/  LDC.64 R8, c[0x0][0x388] ;  /* 0x0000e200ff087b82 */ /* 0x000e220000000a00 */
[----:B------:R-:W1:Y:S01]  /*0e70*/  LDCU.64 UR10, c[0x0][0x388] ;  /* 0x00007100ff0a77ac */ /* 0x000e620008000a00 */
[C---:B------:R-:W-:Y:S02]  /*0e80*/  IADD3 R5, PT, PT, R6.reuse, UR4, RZ ;  /* 0x0000000406057c10 */ /* 0x040fe4000fffe0ff */
[----:B------:R-:W-:-:S03]  /*0e90*/  IADD3 R4, P0, PT, R6, UR4, RZ ;  /* 0x0000000406047c10 */ /* 0x000fc6000ff1e0ff */
[----:B0-----:R-:W-:Y:S01]  /*0ea0*/  IMAD.WIDE.U32 R8, R5, 0x4, R8 ;  /* 0x0000000405087825 */ /* 0x001fe200078e0008 */
[----:B------:R-:W-:Y:S02]  /*0eb0*/  IADD3.X R5, PT, PT, RZ, RZ, RZ, P0, !PT ;  /* 0x000000ffff057210 */ /* 0x000fe400007fe4ff */
[----:B-1----:R-:W-:-:S03]  /*0ec0*/  LEA R12, P0, R4, UR10, 0x2 ;  /* 0x0000000a040c7c11 */ /* 0x002fc6000f8010ff */
[----:B------:R-:W2:Y:S01]  /*0ed0*/  LDG.E R9, desc[UR8][R8.64] ;  /* 0x0000000808097981 */ /* 0x000ea2000c1e1900 */
[----:B------:R-:W-:-:S05]  /*0ee0*/  LEA.HI.X R13, R4, UR11, R5, 0x2, P0 ;  /* 0x0000000b040d7c11 */ /* 0x000fca00080f1405 */
[----:B------:R-:W3:Y:S04]  /*0ef0*/  LDG.E R5, desc[UR8][R12.64+0x4] ;  /* 0x000004080c057981 */ /* 0x000ee8000c1e1900 */
[----:B------:R-:W4:Y:S04]  /*0f00*/  LDG.E R15, desc[UR8][R12.64+0x8] ;  /* 0x000008080c0f7981 */ /* 0x000f28000c1e1900 */
[----:B------:R-:W4:Y:S01]  /*0f10*/  LDG.E R19, desc[UR8][R12.64+0xc] ;  /* 0x00000c080c137981 */ /* 0x000f22000c1e1900 */
[----:B------:R-:W-:Y:S01]  /*0f20*/  HFMA2 R21, -RZ, RZ, 0.96630859375, -0.0022525787353515625 ;  /* 0x3bbb989dff157431 */ /* 0x000fe200000001ff */
[----:B------:R-:W-:Y:S01]  /*0f30*/  MOV R11, 0x437c0000 ;  /* 0x437c0000000b7802 */ /* 0x000fe20000000f00 */
[----:B------:R-:W-:Y:S01]  /*0f40*/  UIADD3 UR4, UPT, UPT, UR4, 0x4, URZ ;  /* 0x0000000404047890 */ /* 0x000fe2000fffe0ff */
[----:B--2--5:R-:W-:-:S04]  /*0f50*/  FADD R10, R9, -R0 ;  /* 0x80000000090a7221 */ /* 0x024fc80000000000 */
[----:B------:R-:W-:Y:S01]  /*0f60*/  FFMA.SAT R4, R10, R21, 0.5 ;  /* 0x3f0000000a047423 */ /* 0x000fe20000002015 */
[----:B---3--:R-:W-:-:S03]  /*0f70*/  FADD R14, R5, -R0 ;  /* 0x80000000050e7221 */ /* 0x008fc60000000000 */
[----:B------:R-:W-:Y:S01]  /*0f80*/  FFMA.RM R4, R4, R11, 12582913 ;  /* 0x4b40000104047423 */ /* 0x000fe2000000400b */
[-C--:B------:R-:W-:Y:S01]  /*0f90*/  FFMA.SAT R16, R14, R21.reuse, 0.5 ;  /* 0x3f0000000e107423 */ /* 0x080fe20000002015 */
[--C-:B----4-:R-:W-:Y:S02]  /*0fa0*/  FADD R8, R15, -R0.reuse ;  /* 0x800000000f087221 */ /* 0x110fe40000000000 */
[C---:B------:R-:W-:Y:S01]  /*0fb0*/  FADD R5, R4.reuse, -12583039 ;  /* 0xcb40007f04057421 */ /* 0x040fe20000000000 */
[----:B------:R-:W-:Y:S01]  /*0fc0*/  SHF.L.U32 R4, R4, 0x17, RZ ;  /* 0x0000001704047819 */ /* 0x000fe200000006ff */
[----:B------:R-:W-:Y:S01]  /*0fd0*/  FADD R19, R19, -R0 ;  /* 0x8000000013137221 */ /* 0x000fe20000000000 */
[----:B------:R-:W-:Y:S01]  /*0fe0*/  FFMA.SAT R12, R8, R21, 0.5 ;  /* 0x3f000000080c7423 */ /* 0x000fe20000002015 */
[----:B------:R-:W-:Y:S01]  /*0ff0*/  FFMA R9, R10, 1.4426950216293334961, -R5 ;  /* 0x3fb8aa3b0a097823 */ /* 0x000fe20000000805 */
[----:B------:R-:W-:-:S03]  /*1000*/  FFMA.RM R5, R16, R11, 12582913 ;  /* 0x4b40000110057423 */ /* 0x000fc6000000400b */
[----:B------:R-:W-:Y:S01]  /*1010*/  FFMA R10, R10, 1.925963033500011079e-08, R9 ;  /* 0x32a570600a0a7823 */ /* 0x000fe20000000009 */
[----:B------:R-:W-:Y:S01]  /*1020*/  FADD R13, R5, -12583039 ;  /* 0xcb40007f050d7421 */ /* 0x000fe20000000000 */
[----:B------:R-:W-:Y:S01]  /*1030*/  FFMA.RM R9, R12, R11, 12582913 ;  /* 0x4b4000010c097423 */ /* 0x000fe2000000400b */
[----:B------:R-:W-:Y:S01]  /*1040*/  FFMA.SAT R12, R19, R21, 0.5 ;  /* 0x3f000000130c7423 */ /* 0x000fe20000002015 */
[----:B------:R-:W-:Y:S01]  /*1050*/  SHF.L.U32 R5, R5, 0x17, RZ ;  /* 0x0000001705057819 */ /* 0x000fe200000006ff */
[----:B------:R-:W-:Y:S01]  /*1060*/  FFMA R13, R14, 1.4426950216293334961, -R13 ;  /* 0x3fb8aa3b0e0d7823 */ /* 0x000fe2000000080d */
[C---:B------:R-:W-:Y:S01]  /*1070*/  FADD R15, R9.reuse, -12583039 ;  /* 0xcb40007f090f7421 */ /* 0x040fe20000000000 */
[----:B------:R-:W-:Y:S01]  /*1080*/  FFMA.RM R12, R12, R11, 12582913 ;  /* 0x4b4000010c0c7423 */ /* 0x000fe2000000400b */
[----:B------:R-:W0:Y:S01]  /*1090*/  MUFU.EX2 R10, R10 ;  /* 0x0000000a000a7308 */ /* 0x000e220000000800 */
[----:B------:R-:W-:Y:S01]  /*10a0*/  FFMA R13, R14, 1.925963033500011079e-08, R13 ;  /* 0x32a570600e0d7823 */ /* 0x000fe2000000000d */
[----:B------:R-:W-:Y:S01]  /*10b0*/  FFMA R15, R8, 1.4426950216293334961, -R15 ;  /* 0x3fb8aa3b080f7823 */ /* 0x000fe2000000080f */
[----:B------:R-:W-:Y:S01]  /*10c0*/  FADD R14, R12, -12583039 ;  /* 0xcb40007f0c0e7421 */ /* 0x000fe20000000000 */
[----:B------:R-:W-:-:S02]  /*10d0*/  IMAD.SHL.U32 R9, R9, 0x800000, RZ ;  /* 0x0080000009097824 */ /* 0x000fc400078e00ff */
[----:B------:R-:W-:Y:S01]  /*10e0*/  FFMA R15, R8, 1.925963033500011079e-08, R15 ;  /* 0x32a57060080f7823 */ /* 0x000fe2000000000f */
[C---:B------:R-:W-:Y:S01]  /*10f0*/  FFMA R14, R19.reuse, 1.4426950216293334961, -R14 ;  /* 0x3fb8aa3b130e7823 */ /* 0x040fe2000000080e */
[----:B------:R-:W1:Y:S03]  /*1100*/  MUFU.EX2 R13, R13 ;  /* 0x0000000d000d7308 */ /* 0x000e660000000800 */
[----:B------:R-:W-:-:S05]  /*1110*/  FFMA R14, R19, 1.925963033500011079e-08, R14 ;  /* 0x32a57060130e7823 */ /* 0x000fca000000000e */
[----:B------:R-:W2:Y:S01]  /*1120*/  MUFU.EX2 R15, R15 ;  /* 0x0000000f000f7308 */ /* 0x000ea20000000800 */
[----:B0-----:R-:W-:Y:S01]  /*1130*/  FFMA R4, R4, R10, R17 ;  /* 0x0000000a04047223 */ /* 0x001fe20000000011 */
[----:B------:R-:W-:-:S06]  /*1140*/  SHF.L.U32 R17, R12, 0x17, RZ ;  /* 0x000000170c117819 */ /* 0x000fcc00000006ff */
[----:B------:R-:W0:Y:S01]  /*1150*/  MUFU.EX2 R14, R14 ;  /* 0x0000000e000e7308 */ /* 0x000e220000000800 */
[----:B-1----:R-:W-:-:S04]  /*1160*/  FFMA R4, R5, R13, R4 ;  /* 0x0000000d05047223 */ /* 0x002fc80000000004 */
[----:B--2---:R-:W-:-:S04]  /*1170*/  FFMA R4, R9, R15, R4 ;  /* 0x0000000f09047223 */ /* 0x004fc80000000004 */
[----:B0-----:R-:W-:-:S07]  /*1180*/  FFMA R17, R17, R14, R4 ;  /* 0x0000000e11117223 */ /* 0x001fce0000000004 */
.L_x_49:
[----:B------:R-:W-:Y:S05]  /*1190*/  BRA.U !UP1, `(.L_x_46) ;  /* 0x0000000109cc7547 */ /* 0x000fea000b800000 */
[----:B------:R-:W-:Y:S02]  /*11a0*/  UISETP.NE.AND UP0, UPT, UR6, 0x1, UPT ;  /* 0x000000010600788c */ /* 0x000fe4000bf05270 */
[----:B------:R-:W-:-:S04]  /*11b0*/  ULOP3.LUT UR5, UR5, 0x1, URZ, 0xc0, !UPT ;  /* 0x0000000105057892 */ /* 0x000fc8000f8ec0ff */
[----:B------:R-:W-:-:S03]  /*11c0*/  UISETP.NE.U32.AND UP1, UPT, UR5, 0x1, UPT ;  /* 0x000000010500788c */ /* 0x000fc6000bf25070 */
        /* <DEDUP_REMOVED lines=9> */
[----:B------:R-:W-:-:S06]  /*1260*/  LEA.HI.X R9, R10, UR7, R9, 0x2, P0 ;  /* 0x000000070a097c11 */ /* 0x000fcc00080f1409 */
[----:B------:R-:W3:Y:S01]  /*1270*/  LDG.E R9, desc[UR8][R8.64+0x4] ;  /* 0x0000040808097981 */ /* 0x000ee2000c1e1900 */
[----:B------:R-:W-:Y:S01]  /*1280*/  HFMA2 R11, -RZ, RZ, 0.96630859375, -0.0022525787353515625 ;  /* 0x3bbb989dff0b7431 */ /* 0x000fe200000001ff */
[----:B------:R-:W-:Y:S01]  /*1290*/  MOV R13, 0x437c0000 ;  /* 0x437c0000000d7802 */ /* 0x000fe20000000f00 */
[----:B------:R-:W-:Y:S01]  /*12a0*/  UIADD3 UR4, UPT, UPT, UR4, 0x2, URZ ;  /* 0x0000000204047890 */ /* 0x000fe2000fffe0ff */
[----:B--2--5:R-:W-:-:S04]  /*12b0*/  FADD R10, R5, -R0 ;  /* 0x80000000050a7221 */ /* 0x024fc80000000000 */
[----:B------:R-:W-:Y:S01]  /*12c0*/  FFMA.SAT R12, R10, R11, 0.5 ;  /* 0x3f0000000a0c7423 */ /* 0x000fe2000000200b */
[----:B---3--:R-:W-:-:S03]  /*12d0*/  FADD R14, R9, -R0 ;  /* 0x80000000090e7221 */ /* 0x008fc60000000000 */
[----:B------:R-:W-:Y:S01]  /*12e0*/  FFMA.RM R12, R12, R13, 12582913 ;  /* 0x4b4000010c0c7423 */ /* 0x000fe2000000400d */
[----:B------:R-:W-:-:S03]  /*12f0*/  FFMA.SAT R16, R14, R11, 0.5 ;  /* 0x3f0000000e107423 */ /* 0x000fc6000000200b */
[C---:B------:R-:W-:Y:S01]  /*1300*/  FADD R15, R12.reuse, -12583039 ;  /* 0xcb40007f0c0f7421 */ /* 0x040fe20000000000 */
[----:B------:R-:W-:Y:S01]  /*1310*/  SHF.L.U32 R12, R12, 0x17, RZ ;  /* 0x000000170c0c7819 */ /* 0x000fe200000006ff */
[----:B------:R-:W-:Y:S02]  /*1320*/  FFMA.RM R16, R16, R13, 12582913 ;  /* 0x4b40000110107423 */ /* 0x000fe4000000400d */
[----:B------:R-:W-:Y:S02]  /*1330*/  FFMA R15, R10, 1.4426950216293334961, -R15 ;  /* 0x3fb8aa3b0a0f7823 */ /* 0x000fe4000000080f */
[----:B------:R-:W-:Y:S02]  /*1340*/  FADD R5, R16, -12583039 ;  /* 0xcb40007f10057421 */ /* 0x000fe40000000000 */
[----:B------:R-:W-:Y:S01]  /*1350*/  FFMA R15, R10, 1.925963033500011079e-08, R15 ;  /* 0x32a570600a0f7823 */ /* 0x000fe2000000000f */
[----:B------:R-:W-:Y:S01]  /*1360*/  SHF.L.U32 R9, R16, 0x17, RZ ;  /* 0x0000001710097819 */ /* 0x000fe200000006ff */
[----:B------:R-:W-:-:S04]  /*1370*/  FFMA R5, R14, 1.4426950216293334961, -R5 ;  /* 0x3fb8aa3b0e057823 */ /* 0x000fc80000000805 */
[----:B------:R-:W0:Y:S01]  /*1380*/  MUFU.EX2 R15, R15 ;  /* 0x0000000f000f7308 */ /* 0x000e220000000800 */
[----:B------:R-:W-:-:S07]  /*1390*/  FFMA R5, R14, 1.925963033500011079e-08, R5 ;  /* 0x32a570600e057823 */ /* 0x000fce0000000005 */
[----:B------:R-:W1:Y:S01]  /*13a0*/  MUFU.EX2 R5, R5 ;  /* 0x0000000500057308 */ /* 0x000e620000000800 */
[----:B0-----:R-:W-:-:S04]  /*13b0*/  FFMA R12, R12, R15, R17 ;  /* 0x0000000f0c0c7223 */ /* 0x001fc80000000011 */
[----:B-1----:R-:W-:-:S07]  /*13c0*/  FFMA R17, R9, R5, R12 ;  /* 0x0000000509117223 */ /* 0x002fce000000000c */
.L_x_50:
[----:B------:R-:W-:Y:S05]  /*13d0*/  BRA.U UP1, `(.L_x_46) ;  /* 0x00000001013c7547 */ /* 0x000fea000b800000 */
[----:B------:R-:W0:Y:S01]  /*13e0*/  LDC.64 R4, c[0x0][0x388] ;  /* 0x0000e200ff047b82 */ /* 0x000e220000000a00 */
[----:B------:R-:W-:-:S05]  /*13f0*/  IADD3 R9, PT, PT, R6, UR4, RZ ;  /* 0x0000000406097c10 */ /* 0x000fca000fffe0ff */
[----:B0-----:R-:W-:-:S06]  /*1400*/  IMAD.WIDE.U32 R4, R9, 0x4, R4 ;  /* 0x0000000409047825 */ /* 0x001fcc00078e0004 */
[----:B------:R-:W2:Y:S01]  /*1410*/  LDG.E R5, desc[UR8][R4.64] ;  /* 0x0000000804057981 */ /* 0x000ea2000c1e1900 */
[----:B------:R-:W-:Y:S01]  /*1420*/  HFMA2 R9, -RZ, RZ, 0.96630859375, -0.0022525787353515625 ;  /* 0x3bbb989dff097431 */ /* 0x000fe200000001ff */
[----:B------:R-:W-:Y:S01]  /*1430*/  MOV R10, 0x437c0000 ;  /* 0x437c0000000a7802 */ /* 0x000fe20000000f00 */
[----:B--2--5:R-:W-:-:S04]  /*1440*/  FADD R8, R5, -R0 ;  /* 0x8000000005087221 */ /* 0x024fc80000000000 */
[----:B------:R-:W-:-:S04]  /*1450*/  FFMA.SAT R9, R8, R9, 0.5 ;  /* 0x3f00000008097423 */ /* 0x000fc80000002009 */
[----:B------:R-:W-:-:S04]  /*1460*/  FFMA.RM R9, R9, R10, 12582913 ;  /* 0x4b40000109097423 */ /* 0x000fc8000000400a */
[----:B------:R-:W-:-:S04]  /*1470*/  FADD R11, R9, -12583039 ;  /* 0xcb40007f090b7421 */ /* 0x000fc80000000000 */
[----:B------:R-:W-:-:S04]  /*1480*/  FFMA R11, R8, 1.4426950216293334961, -R11 ;  /* 0x3fb8aa3b080b7823 */ /* 0x000fc8000000080b */
[----:B------:R-:W-:Y:S01]  /*1490*/  FFMA R11, R8, 1.925963033500011079e-08, R11 ;  /* 0x32a57060080b7823 */ /* 0x000fe2000000000b */
[----:B------:R-:W-:-:S05]  /*14a0*/  SHF.L.U32 R8, R9, 0x17, RZ ;  /* 0x0000001709087819 */ /* 0x000fca00000006ff */
[----:B------:R-:W0:Y:S02]  /*14b0*/  MUFU.EX2 R11, R11 ;  /* 0x0000000b000b7308 */ /* 0x000e240000000800 */
[----:B0-----:R-:W-:-:S07]  /*14c0*/  FFMA R17, R8, R11, R17 ;  /* 0x0000000b08117223 */ /* 0x001fce0000000011 */
.L_x_46:
[----:B------:R-:W-:-:S06]  /*14d0*/  IMAD.WIDE R2, R7, 0x4, R2 ;  /* 0x0000000407027825 */ /* 0x000fcc00078e0202 */
[----:B------:R-:W2:Y:S01]  /*14e0*/  LDG.E R3, desc[UR8][R2.64] ;  /* 0x0000000802037981 */ /* 0x000ea2000c1e1900 */
[----:B------:R-:W-:Y:S01]  /*14f0*/  MOV R5, 0x3bbb989d ;  /* 0x3bbb989d00057802 */ /* 0x000fe20000000f00 */
[----:B------:R-:W0:Y:S01]  /*1500*/  MUFU.RCP R8, R17 ;  /* 0x0000001100087308 */ /* 0x000e220000001000 */
[----:B------:R-:W-:Y:S01]  /*1510*/  MOV R9, 0x437c0000 ;  /* 0x437c000000097802 */ /* 0x000fe20000000f00 */
[----:B------:R-:W-:Y:S01]  /*1520*/  BSSY.RECONVERGENT B0, `(.L_x_51) ;  /* 0x0000016000007945 */ /* 0x000fe20003800200 */
[----:B------:R-:W-:Y:S01]  /*1530*/  IADD3 R6, PT, PT, R7, R6, RZ ;  /* 0x0000000607067210 */ /* 0x000fe20007ffe0ff */
[----:B--2--5:R-:W-:Y:S01]  /*1540*/  FADD R0, R3, -R0 ;  /* 0x8000000003007221 */ /* 0x024fe20000000000 */
[----:B0-----:R-:W-:-:S03]  /*1550*/  FFMA R3, R8, -R17, 1 ;  /* 0x3f80000008037423 */ /* 0x001fc60000000811 */
[----:B------:R-:W-:Y:S01]  /*1560*/  FFMA.SAT R4, R0, R5, 0.5 ;  /* 0x3f00000000047423 */ /* 0x000fe20000002005 */
[----:B------:R-:W-:-:S03]  /*1570*/  FFMA R3, R8, R3, R8 ;  /* 0x0000000308037223 */ /* 0x000fc60000000008 */
[----:B------:R-:W-:-:S04]  /*1580*/  FFMA.RM R4, R4, R9, 12582913 ;  /* 0x4b40000104047423 */ /* 0x000fc80000004009 */
[----:B------:R-:W-:-:S04]  /*1590*/  FADD R5, R4, -12583039 ;  /* 0xcb40007f04057421 */ /* 0x000fc80000000000 */
[----:B------:R-:W-:-:S04]  /*15a0*/  FFMA R5, R0, 1.4426950216293334961, -R5 ;  /* 0x3fb8aa3b00057823 */ /* 0x000fc80000000805 */
[----:B------:R-:W-:Y:S01]  /*15b0*/  FFMA R5, R0, 1.925963033500011079e-08, R5 ;  /* 0x32a5706000057823 */ /* 0x000fe20000000005 */
[----:B------:R-:W-:-:S05]  /*15c0*/  SHF.L.U32 R0, R4, 0x17, RZ ;  /* 0x0000001704007819 */ /* 0x000fca00000006ff */
[----:B------:R-:W0:Y:S02]  /*15d0*/  MUFU.EX2 R5, R5 ;  /* 0x0000000500057308 */ /* 0x000e240000000800 */
[----:B0-----:R-:W-:-:S06]  /*15e0*/  FMUL R0, R0, R5 ;  /* 0x0000000500007220 */ /* 0x001fcc0000400000 */
[----:B------:R-:W0:Y:S01]  /*15f0*/  FCHK P0, R0, R17 ;  /* 0x0000001100007302 */ /* 0x000e220000000000 */
[----:B------:R-:W-:-:S04]  /*1600*/  FFMA R2, R0, R3, RZ ;  /* 0x0000000300027223 */ /* 0x000fc800000000ff */
[----:B------:R-:W-:-:S04]  /*1610*/  FFMA R4, R2, -R17, R0 ;  /* 0x8000001102047223 */ /* 0x000fc80000000000 */
[----:B------:R-:W-:Y:S01]  /*1620*/  FFMA R9, R3, R4, R2 ;  /* 0x0000000403097223 */ /* 0x000fe20000000002 */
[----:B0-----:R-:W-:Y:S06]  /*1630*/  @!P0 BRA `(.L_x_52) ;  /* 0x0000000000108947 */ /* 0x001fec0003800000 */
[----:B------:R-:W-:Y:S02]  /*1640*/  MOV R3, R17 ;  /* 0x0000001100037202 */ /* 0x000fe40000000f00 */
[----:B------:R-:W-:-:S07]  /*1650*/  MOV R2, 0x1670 ;  /* 0x0000167000027802 */ /* 0x000fce0000000f00 */
[----:B------:R-:W-:Y:S05]  /*1660*/  CALL.REL.NOINC `($__internal_2_$__cuda_sm3x_div_rn_noftz_f32_slowpath) ;  /* 0x0000000000187944 */ /* 0x000fea0003c00000 */
[----:B------:R-:W-:-:S07]  /*1670*/  IMAD.MOV.U32 R9, RZ, RZ, R0 ;  /* 0x000000ffff097224 */ /* 0x000fce00078e0000 */
.L_x_52:
[----:B------:R-:W-:Y:S05]  /*1680*/  BSYNC.RECONVERGENT B0 ;  /* 0x0000000000007941 */ /* 0x000fea0003800200 */
.L_x_51:
[----:B------:R-:W0:Y:S02]  /*1690*/  LDC.64 R2, c[0x0][0x390] ;  /* 0x0000e400ff027b82 */ /* 0x000e240000000a00 */
[----:B0-----:R-:W-:-:S05]  /*16a0*/  IMAD.WIDE R6, R6, 0x4, R2 ;  /* 0x0000000406067825 */ /* 0x001fca00078e0202 */
[----:B------:R-:W-:Y:S01]  /*16b0*/  STG.E desc[UR8][R6.64], R9 ;  /* 0x0000000906007986 */ /* 0x000fe2000c101908 */
[----:B------:R-:W-:Y:S05]  /*16c0*/  EXIT ;  /* 0x000000000000794d */ /* 0x000fea0003800000 */
        .weak           $__internal_2_$__cuda_sm3x_div_rn_noftz_f32_slowpath
        .type           $__internal_2_$__cuda_sm3x_div_rn_noftz_f32_slowpath,@function
        .size           $__internal_2_$__cuda_sm3x_div_rn_noftz_f32_slowpath,(.L_x_101 - $__internal_2_$__cuda_sm3x_div_rn_noftz_f32_slowpath)
$__internal_2_$__cuda_sm3x_div_rn_noftz_f32_slowpath:
[----:B------:R-:W-:Y:S01]  /*16d0*/  SHF.R.U32.HI R5, RZ, 0x17, R3 ;  /* 0x00000017ff057819 */ /* 0x000fe20000011603 */
[----:B------:R-:W-:Y:S01]  /*16e0*/  BSSY.RECONVERGENT B1, `(.L_x_53) ;  /* 0x0000063000017945 */ /* 0x000fe20003800200 */
[----:B------:R-:W-:Y:S02]  /*16f0*/  SHF.R.U32.HI R4, RZ, 0x17, R0 ;  /* 0x00000017ff047819 */ /* 0x000fe40000011600 */
[----:B------:R-:W-:Y:S02]  /*1700*/  LOP3.LUT R12, R5, 0xff, RZ, 0xc0, !PT ;  /* 0x000000ff050c7812 */ /* 0x000fe400078ec0ff */
[----:B------:R-:W-:Y:S02]  /*1710*/  LOP3.LUT R10, R4, 0xff, RZ, 0xc0, !PT ;  /* 0x000000ff040a7812 */ /* 0x000fe400078ec0ff */
[----:B------:R-:W-:Y:S02]  /*1720*/  IADD3 R8, PT, PT, R12, -0x1, RZ ;  /* 0xffffffff0c087810 */ /* 0x000fe40007ffe0ff */
[----:B------:R-:W-:-:S02]  /*1730*/  IADD3 R7, PT, PT, R10, -0x1, RZ ;  /* 0xffffffff0a077810 */ /* 0x000fc40007ffe0ff */
[----:B------:R-:W-:Y:S02]  /*1740*/  ISETP.GT.U32.AND P0, PT, R8, 0xfd, PT ;  /* 0x000000fd0800780c */ /* 0x000fe40003f04070 */
[----:B------:R-:W-:Y:S02]  /*1750*/  MOV R4, R0 ;  /* 0x0000000000047202 */ /* 0x000fe40000000f00 */
[----:B------:R-:W-:-:S13]  /*1760*/  ISETP.GT.U32.OR P0, PT, R7, 0xfd, P0 ;  /* 0x000000fd0700780c */ /* 0x000fda0000704470 */
[----:B------:R-:W-:Y:S01]  /*1770*/  @!P0 MOV R5, RZ ;  /* 0x000000ff00058202 */ /* 0x000fe20000000f00 */
[----:B------:R-:W-:Y:S06]  /*1780*/  @!P0 BRA `(.L_x_54) ;  /* 0x00000000005c8947 */ /* 0x000fec0003800000 */
[----:B------:R-:W-:Y:S02]  /*1790*/  FSETP.GTU.FTZ.AND P1, PT, |R3|, +INF , PT ;  /* 0x7f8000000300780b */ /* 0x000fe40003f3c200 */
[----:B------:R-:W-:-:S04]  /*17a0*/  FSETP.GTU.FTZ.AND P0, PT, |R0|, +INF , PT ;  /* 0x7f8000000000780b */ /* 0x000fc80003f1c200 */
[----:B------:R-:W-:-:S13]  /*17b0*/  PLOP3.LUT P0, PT, P0, P1, PT, 0xf8, 0x8f ;  /* 0x00000000008f781c */ /* 0x000fda0000703f70 */
[----:B------:R-:W-:Y:S05]  /*17c0*/  @P0 BRA `(.L_x_55) ;  /* 0x00000004004c0947 */ /* 0x000fea0003800000 */
[----:B------:R-:W-:-:S13]  /*17d0*/  LOP3.LUT P0, RZ, R3, 0x7fffffff, R4, 0xc8, !PT ;  /* 0x7fffffff03ff7812 */ /* 0x000fda000780c804 */
[----:B------:R-:W-:Y:S05]  /*17e0*/  @!P0 BRA `(.L_x_56) ;  /* 0x00000004003c8947 */ /* 0x000fea0003800000 */
[C---:B------:R-:W-:Y:S02]  /*17f0*/  FSETP.NEU.FTZ.AND P2, PT, |R0|.reuse, +INF , PT ;  /* 0x7f8000000000780b */ /* 0x040fe40003f5d200 */
[----:B------:R-:W-:Y:S02]  /*1800*/  FSETP.NEU.FTZ.AND P1, PT, |R3|, +INF , PT ;  /* 0x7f8000000300780b */ /* 0x000fe40003f3d200 */
[----:B------:R-:W-:-:S11]  /*1810*/  FSETP.NEU.FTZ.AND P0, PT, |R0|, +INF , PT ;  /* 0x7f8000000000780b */ /* 0x000fd60003f1d200 */
[----:B------:R-:W-:Y:S05]  /*1820*/  @!P1 BRA !P2, `(.L_x_56) ;  /* 0x00000004002c9947 */ /* 0x000fea0005000000 */
[----:B------:R-:W-:-:S04]  /*1830*/  LOP3.LUT P2, RZ, R4, 0x7fffffff, RZ, 0xc0, !PT ;  /* 0x7fffffff04ff7812 */ /* 0x000fc8000784c0ff */
[----:B------:R-:W-:-:S13]  /*1840*/  PLOP3.LUT P1, PT, P1, P2, PT, 0x2f, 0xf2 ;  /* 0x0000000000f2781c */ /* 0x000fda0000f24577 */
[----:B------:R-:W-:Y:S05]  /*1850*/  @P1 BRA `(.L_x_57) ;  /* 0x0000000400181947 */ /* 0x000fea0003800000 */
[----:B------:R-:W-:-:S04]  /*1860*/  LOP3.LUT P1, RZ, R3, 0x7fffffff, RZ, 0xc0, !PT ;  /* 0x7fffffff03ff7812 */ /* 0x000fc8000782c0ff */
[----:B------:R-:W-:-:S13]  /*1870*/  PLOP3.LUT P0, PT, P0, P1, PT, 0x2f, 0xf2 ;  /* 0x0000000000f2781c */ /* 0x000fda0000702577 */
[----:B------:R-:W-:Y:S05]  /*1880*/  @P0 BRA `(.L_x_58) ;  /* 0x0000000400000947 */ /* 0x000fea0003800000 */
[----:B------:R-:W-:Y:S02]  /*1890*/  ISETP.GE.AND P0, PT, R7, RZ, PT ;  /* 0x000000ff0700720c */ /* 0x000fe40003f06270 */
[----:B------:R-:W-:-:S11]  /*18a0*/  ISETP.GE.AND P1, PT, R8, RZ, PT ;  /* 0x000000ff0800720c */ /* 0x000fd60003f26270 */
[----:B------:R-:W-:Y:S01]  /*18b0*/  @P0 MOV R5, RZ ;  /* 0x000000ff00050202 */ /* 0x000fe20000000f00 */
[----:B------:R-:W-:Y:S01]  /*18c0*/  @!P0 FFMA R4, R0, 1.84467440737095516160e+19, RZ ;  /* 0x5f80000000048823 */ /* 0x000fe200000000ff */
[----:B------:R-:W-:Y:S01]  /*18d0*/  @!P0 MOV R5, 0xffffffc0 ;  /* 0xffffffc000058802 */ /* 0x000fe20000000f00 */
[----:B------:R-:W-:-:S03]  /*18e0*/  @!P1 FFMA R3, R3, 1.84467440737095516160e+19, RZ ;  /* 0x5f80000003039823 */ /* 0x000fc600000000ff */
[----:B------:R-:W-:-:S07]  /*18f0*/  @!P1 IADD3 R5, PT, PT, R5, 0x40, RZ ;  /* 0x0000004005059810 */ /* 0x000fce0007ffe0ff */
.L_x_54:
[----:B------:R-:W-:Y:S01]  /*1900*/  LEA R0, R12, 0xc0800000, 0x17 ;  /* 0xc08000000c007811 */ /* 0x000fe200078eb8ff */
[----:B------:R-:W-:Y:S03]  /*1910*/  BSSY.RECONVERGENT B2, `(.L_x_59) ;  /* 0x0000036000027945 */ /* 0x000fe60003800200 */
[----:B------:R-:W-:Y:S02]  /*1920*/  IADD3 R7, PT, PT, -R0, R3, RZ ;  /* 0x0000000300077210 */ /* 0x000fe40007ffe1ff */
[----:B------:R-:W-:Y:S02]  /*1930*/  IADD3 R3, PT, PT, R10, -0x7f, RZ ;  /* 0xffffff810a037810 */ /* 0x000fe40007ffe0ff */
[----:B------:R-:W0:Y:S01]  /*1940*/  MUFU.RCP R8, R7 ;  /* 0x0000000700087308 */ /* 0x000e220000001000 */
[----:B------:R-:W-:Y:S02]  /*1950*/  FADD.FTZ R9, -R7, -RZ ;  /* 0x800000ff07097221 */ /* 0x000fe40000010100 */
[----:B------:R-:W-:-:S02]  /*1960*/  IMAD R0, R3, -0x800000, R4 ;  /* 0xff80000003007824 */ /* 0x000fc400078e0204 */
[----:B0-----:R-:W-:-:S04]  /*1970*/  FFMA R11, R8, R9, 1 ;  /* 0x3f800000080b7423 */ /* 0x001fc80000000009 */
[----:B------:R-:W-:-:S04]  /*1980*/  FFMA R13, R8, R11, R8 ;  /* 0x0000000b080d7223 */ /* 0x000fc80000000008 */
[----:B------:R-:W-:-:S04]  /*1990*/  FFMA R4, R0, R13, RZ ;  /* 0x0000000d00047223 */ /* 0x000fc800000000ff */
[----:B------:R-:W-:-:S04]  /*19a0*/  FFMA R11, R9, R4, R0 ;  /* 0x00000004090b7223 */ /* 0x000fc80000000000 */
[----:B------:R-:W-:Y:S01]  /*19b0*/  FFMA R8, R13, R11, R4 ;  /* 0x0000000b0d087223 */ /* 0x000fe20000000004 */
[----:B------:R-:W-:-:S03]  /*19c0*/  IADD3 R4, PT, PT, R3, 0x7f, -R12 ;  /* 0x0000007f03047810 */ /* 0x000fc60007ffe80c */
[----:B------:R-:W-:Y:S01]  /*19d0*/  FFMA R9, R9, R8, R0 ;  /* 0x0000000809097223 */ /* 0x000fe20000000000 */
[----:B------:R-:W-:-:S03]  /*19e0*/  IADD3 R4, PT, PT, R4, R5, RZ ;  /* 0x0000000504047210 */ /* 0x000fc60007ffe0ff */
[----:B------:R-:W-:-:S05]  /*19f0*/  FFMA R0, R13, R9, R8 ;  /* 0x000000090d007223 */ /* 0x000fca0000000008 */
[----:B------:R-:W-:-:S04]  /*1a00*/  SHF.R.U32.HI R3, RZ, 0x17, R0 ;  /* 0x00000017ff037819 */ /* 0x000fc80000011600 */
[----:B------:R-:W-:-:S04]  /*1a10*/  LOP3.LUT R3, R3, 0xff, RZ, 0xc0, !PT ;  /* 0x000000ff03037812 */ /* 0x000fc800078ec0ff */
[----:B------:R-:W-:-:S04]  /*1a20*/  IADD3 R7, PT, PT, R3, R4, RZ ;  /* 0x0000000403077210 */ /* 0x000fc80007ffe0ff */
[----:B------:R-:W-:-:S04]  /*1a30*/  IADD3 R3, PT, PT, R7, -0x1, RZ ;  /* 0xffffffff07037810 */ /* 0x000fc80007ffe0ff */
        /* <DEDUP_REMOVED lines=9> */
[CCC-:B------:R-:W-:Y:S01]  /*1ad0*/  FFMA.RZ R3, R13.reuse, R9.reuse, R8.reuse ;  /* 0x000000090d037223 */ /* 0x1c0fe2000000c008 */
[-CC-:B------:R-:W-:Y:S01]  /*1ae0*/  FFMA.RM R4, R13, R9.reuse, R8.reuse ;  /* 0x000000090d047223 */ /* 0x180fe20000004008 */
[C---:B------:R-:W-:Y:S02]  /*1af0*/  ISETP.NE.AND P2, PT, R7.reuse, RZ, PT ;  /* 0x000000ff0700720c */ /* 0x040fe40003f45270 */
[----:B------:R-:W-:Y:S02]  /*1b00*/  ISETP.NE.AND P1, PT, R7, RZ, PT ;  /* 0x000000ff0700720c */ /* 0x000fe40003f25270 */
[----:B------:R-:W-:Y:S01]  /*1b10*/  LOP3.LUT R5, R3, 0x7fffff, RZ, 0xc0, !PT ;  /* 0x007fffff03057812 */ /* 0x000fe200078ec0ff */
[----:B------:R-:W-:Y:S01]  /*1b20*/  FFMA.RP R3, R13, R9, R8 ;  /* 0x000000090d037223 */ /* 0x000fe20000008008 */
[----:B------:R-:W-:Y:S02]  /*1b30*/  IADD3 R8, PT, PT, R7, 0x20, RZ ;  /* 0x0000002007087810 */ /* 0x000fe40007ffe0ff */
[----:B------:R-:W-:-:S02]  /*1b40*/  LOP3.LUT R5, R5, 0x800000, RZ, 0xfc, !PT ;  /* 0x0080000005057812 */ /* 0x000fc400078efcff */
[----:B------:R-:W-:Y:S02]  /*1b50*/  IADD3 R7, PT, PT, -R7, RZ, RZ ;  /* 0x000000ff07077210 */ /* 0x000fe40007ffe1ff */
[----:B------:R-:W-:Y:S02]  /*1b60*/  SHF.L.U32 R8, R5, R8, RZ ;  /* 0x0000000805087219 */ /* 0x000fe400000006ff */
[----:B------:R-:W-:Y:S02]  /*1b70*/  FSETP.NEU.FTZ.AND P0, PT, R3, R4, PT ;  /* 0x000000040300720b */ /* 0x000fe40003f1d000 */
[----:B------:R-:W-:Y:S02]  /*1b80*/  SEL R4, R7, RZ, P2 ;  /* 0x000000ff07047207 */ /* 0x000fe40001000000 */
[----:B------:R-:W-:Y:S02]  /*1b90*/  ISETP.NE.AND P1, PT, R8, RZ, P1 ;  /* 0x000000ff0800720c */ /* 0x000fe40000f25270 */
[----:B------:R-:W-:-:S02]  /*1ba0*/  SHF.R.U32.HI R4, RZ, R4, R5 ;  /* 0x00000004ff047219 */ /* 0x000fc40000011605 */
[----:B------:R-:W-:Y:S02]  /*1bb0*/  PLOP3.LUT P0, PT, P0, P1, PT, 0xf8, 0x8f ;  /* 0x00000000008f781c */ /* 0x000fe40000703f70 */
[----:B------:R-:W-:Y:S02]  /*1bc0*/  SHF.R.U32.HI R8, RZ, 0x1, R4 ;  /* 0x00000001ff087819 */ /* 0x000fe40000011604 */
[----:B------:R-:W-:-:S04]  /*1bd0*/  SEL R3, RZ, 0x1, !P0 ;  /* 0x00000001ff037807 */ /* 0x000fc80004000000 */
[----:B------:R-:W-:-:S04]  /*1be0*/  LOP3.LUT R3, R3, 0x1, R8, 0xf8, !PT ;  /* 0x0000000103037812 */ /* 0x000fc800078ef808 */
[----:B------:R-:W-:-:S04]  /*1bf0*/  LOP3.LUT R3, R3, R4, RZ, 0xc0, !PT ;  /* 0x0000000403037212 */ /* 0x000fc800078ec0ff */
[----:B------:R-:W-:-:S04]  /*1c00*/  IADD3 R3, PT, PT, R8, R3, RZ ;  /* 0x0000000308037210 */ /* 0x000fc80007ffe0ff */
[----:B------:R-:W-:Y:S01]  /*1c10*/  LOP3.LUT R0, R3, R0, RZ, 0xfc, !PT ;  /* 0x0000000003007212 */ /* 0x000fe200078efcff */
[----:B------:R-:W-:Y:S06]  /*1c20*/  BRA `(.L_x_62) ;  /* 0x0000000000107947 */ /* 0x000fec0003800000 */
.L_x_61:
[----:B------:R-:W-:-:S04]  /*1c30*/  LOP3.LUT R0, R0, 0x80000000, RZ, 0xc0, !PT ;  /* 0x8000000000007812 */ /* 0x000fc800078ec0ff */
[----:B------:R-:W-:Y:S01]  /*1c40*/  LOP3.LUT R0, R0, 0x7f800000, RZ, 0xfc, !PT ;  /* 0x7f80000000007812 */ /* 0x000fe200078efcff */
[----:B------:R-:W-:Y:S06]  /*1c50*/  BRA `(.L_x_62) ;  /* 0x0000000000047947 */ /* 0x000fec0003800000 */
.L_x_60:
[----:B------:R-:W-:-:S07]  /*1c60*/  LEA R0, R4, R0, 0x17 ;  /* 0x0000000004007211 */ /* 0x000fce00078eb8ff */
.L_x_62:
[----:B------:R-:W-:Y:S05]  /*1c70*/  BSYNC.RECONVERGENT B2 ;  /* 0x0000000000027941 */ /* 0x000fea0003800200 */
.L_x_59:
[----:B------:R-:W-:Y:S05]  /*1c80*/  BRA `(.L_x_63) ;  /* 0x0000000000207947 */ /* 0x000fea0003800000 */
.L_x_58:
[----:B------:R-:W-:-:S04]  /*1c90*/  LOP3.LUT R0, R3, 0x80000000, R4, 0x48, !PT ;  /* 0x8000000003007812 */ /* 0x000fc800078e4804 */
[----:B------:R-:W-:Y:S01]  /*1ca0*/  LOP3.LUT R0, R0, 0x7f800000, RZ, 0xfc, !PT ;  /* 0x7f80000000007812 */ /* 0x000fe200078efcff */
[----:B------:R-:W-:Y:S06]  /*1cb0*/  BRA `(.L_x_63) ;  /* 0x0000000000147947 */ /* 0x000fec0003800000 */
.L_x_57:
[----:B------:R-:W-:Y:S01]  /*1cc0*/  LOP3.LUT R0, R3, 0x80000000, R4, 0x48, !PT ;  /* 0x8000000003007812 */ /* 0x000fe200078e4804 */
[----:B------:R-:W-:Y:S06]  /*1cd0*/  BRA `(.L_x_63) ;  /* 0x00000000000c7947 */ /* 0x000fec0003800000 */
.L_x_56:
[----:B------:R-:W0:Y:S01]  /*1ce0*/  MUFU.RSQ R0, -QNAN ;  /* 0xffc0000000007908 */ /* 0x000e220000001400 */
[----:B------:R-:W-:Y:S05]  /*1cf0*/  BRA `(.L_x_63) ;  /* 0x0000000000047947 */ /* 0x000fea0003800000 */
.L_x_55:
[----:B------:R-:W-:-:S07]  /*1d00*/  FADD.FTZ R0, R0, R3 ;  /* 0x0000000300007221 */ /* 0x000fce0000010000 */
.L_x_63:
[----:B------:R-:W-:Y:S05]  /*1d10*/  BSYNC.RECONVERGENT B1 ;  /* 0x0000000000017941 */ /* 0x000fea0003800200 */
.L_x_53:
[----:B------:R-:W-:-:S04]  /*1d20*/  HFMA2 R3, -RZ, RZ, 0, 0 ;  /* 0x00000000ff037431 */ /* 0x000fc800000001ff */
[----:B0-----:R-:W-:Y:S05]  /*1d30*/  RET.REL.NODEC R2 `(_Z7softmaxiiPfS_) ;  /* 0xffffffe002b07950 */ /* 0x001fea0003c3ffff */
.L_x_64:
        /* <DEDUP_REMOVED lines=12> */
.L_x_101:


//--------------------- .text._Z13relu_backwardiiPfS_S_ --------------------------
	.section	.text._Z13relu_backwardiiPfS_S_,"ax",@progbits
	.align	128
        .global         _Z13relu_backwardiiPfS_S_
        .type           _Z13relu_backwardiiPfS_S_,@function
        .size           _Z13relu_backwardiiPfS_S_,(.L_x_107 - _Z13relu_backwardiiPfS_S_)
        .other          _Z13relu_backwardiiPfS_S_,@"STO_CUDA_ENTRY STV_DEFAULT"
_Z13relu_backwardiiPfS_S_:
.text._Z13relu_backwardiiPfS_S_:
        /* <DEDUP_REMOVED lines=16> */
[----:B------:R-:W2:Y:S01]  /*0100*/  LDC.64 R4, c[0x0][0x398] ;  /* 0x0000e600ff047b82 */ /* 0x000ea20000000a00 */
[----:B0-----:R-:W-:-:S06]  /*0110*/  IMAD.WIDE R2, R7, 0x4, R2 ;  /* 0x0000000407027825 */ /* 0x001fcc00078e0202 */
[----:B-1----:R-:W3:Y:S01]  /*0120*/  LDG.E R2, desc[UR4][R2.64] ;  /* 0x0000000402027981 */ /* 0x002ee2000c1e1900 */
[----:B------:R-:W-:Y:S01]  /*0130*/  BSSY.RECONVERGENT B0, `(.L_x_65) ;  /* 0x0000008000007945 */ /* 0x000fe20003800200 */
[----:B------:R-:W-:Y:S02]  /*0140*/  HFMA2 R9, -RZ, RZ, 0, 0 ;  /* 0x00000000ff097431 */ /* 0x000fe400000001ff */
[----:B--2---:R-:W-:Y:S01]  /*0150*/  IMAD.WIDE R4, R7, 0x4, R4 ;  /* 0x0000000407047825 */ /* 0x004fe200078e0204 */
[----:B---3--:R-:W-:-:S13]  /*0160*/  FSETP.GT.AND P0, PT, R2, RZ, PT ;  /* 0x000000ff0200720b */ /* 0x008fda0003f04000 */
[----:B------:R-:W-:Y:S05]  /*0170*/  @!P0 BRA `(.L_x_66) ;  /* 0x00000000000c8947 */ /* 0x000fea0003800000 */
[----:B------:R-:W0:Y:S02]  /*0180*/  LDC.64 R2, c[0x0][0x390] ;  /* 0x0000e400ff027b82 */ /* 0x000e240000000a00 */
[----:B0-----:R-:W-:-:S05]  /*0190*/  IMAD.WIDE R2, R7, 0x4, R2 ;  /* 0x0000000407027825 */ /* 0x001fca00078e0202 */
[----:B------:R0:W5:Y:S02]  /*01a0*/  LDG.E R9, desc[UR4][R2.64] ;  /* 0x0000000402097981 */ /* 0x000164000c1e1900 */
.L_x_66:
[----:B------:R-:W-:Y:S05]  /*01b0*/  BSYNC.RECONVERGENT B0 ;  /* 0x0000000000007941 */ /* 0x000fea0003800200 */
.L_x_65:
[----:B-----5:R-:W-:Y:S01]  /*01c0*/  STG.E desc[UR4][R4.64], R9 ;  /* 0x0000000904007986 */ /* 0x020fe2000c101904 */
[----:B------:R-:W-:Y:S05]  /*01d0*/  EXIT ;  /* 0x000000000000794d */ /* 0x000fea0003800000 */
.L_x_67:
        /* <DEDUP_REMOVED lines=10> */
.L_x_107:


//--------------------- .text._Z4reluiiPfS_       --------------------------
	.section	.text._Z4reluiiPfS_,"ax",@progbits
	.align	128
        .global         _Z4reluiiPfS_
        .type           _Z4reluiiPfS_,@function
        .size           _Z4reluiiPfS_,(.L_x_108 - _Z4reluiiPfS_)
        .other          _Z4reluiiPfS_,@"STO_CUDA_ENTRY STV_DEFAULT"
_Z4reluiiPfS_:
.text._Z4reluiiPfS_:
        /* <DEDUP_REMOVED lines=19> */
[----:B--2---:R-:W-:Y:S01]  /*0130*/  IMAD.WIDE R4, R7, 0x4, R4 ;  /* 0x0000000407047825 */ /* 0x004fe200078e0204 */
[----:B---3--:R-:W-:-:S05]  /*0140*/  FMNMX R7, RZ, R2, !PT ;  /* 0x00000002ff077209 */ /* 0x008fca0007800000 */
[----:B------:R-:W-:Y:S01]  /*0150*/  STG.E desc[UR4][R4.64], R7 ;  /* 0x0000000704007986 */ /* 0x000fe2000c101904 */
[----:B------:R-:W-:Y:S05]  /*0160*/  EXIT ;  /* 0x000000000000794d */ /* 0x000fea0003800000 */
.L_x_68:
        /* <DEDUP_REMOVED lines=9> */
.L_x_108:


//--------------------- .text._Z12update_layeriiifPfS_S_S_ --------------------------
	.section	.text._Z12update_layeriiifPfS_S_S_,"ax",@progbits
	.align	128
        .global         _Z12update_layeriiifPfS_S_S_
        .type           _Z12update_layeriiifPfS_S_S_,@function
        .size           _Z12update_layeriiifPfS_S_S_,(.L_x_102 - _Z12update_layeriiifPfS_S_S_)
        .other          _Z12update_layeriiifPfS_S_S_,@"STO_CUDA_ENTRY STV_DEFAULT"
_Z12update_layeriiifPfS_S_S_:
.text._Z12update_layeriiifPfS_S_S_:
[----:B------:R-:W-:Y:S01]  /*0000*/  LDC R1, c[0x0][0x37c] ;  /* 0x0000df00ff017b82 */ /* 0x000fe20000000800 */
[----:B------:R-:W0:Y:S07]  /*0010*/  S2R R5, SR_TID.Y ;  /* 0x0000000000057919 */ /* 0x000e2e0000002200 */
[----:B------:R-:W1:Y:S01]  /*0020*/  LDC R3, c[0x0][0x360] ;  /* 0x0000d800ff037b82 */ /* 0x000e620000000800 */
[----:B------:R-:W1:Y:S07]  /*0030*/  S2R R2, SR_TID.X ;  /* 0x0000000000027919 */ /* 0x000e6e0000002100 */
[----:B------:R-:W0:Y:S08]  /*0040*/  S2UR UR5, SR_CTAID.Y ;  /* 0x00000000000579c3 */ /* 0x000e300000002600 */
[----:B------:R-:W0:Y:S08]  /*0050*/  LDC R0, c[0x0][0x364] ;  /* 0x0000d900ff007b82 */ /* 0x000e300000000800 */
[----:B------:R-:W1:Y:S08]  /*0060*/  S2UR UR4, SR_CTAID.X ;  /* 0x00000000000479c3 */ /* 0x000e700000002500 */
[----:B------:R-:W2:Y:S01]  /*0070*/  LDC.64 R12, c[0x0][0x380] ;  /* 0x0000e000ff0c7b82 */ /* 0x000ea20000000a00 */
[----:B0-----:R-:W-:-:S02]  /*0080*/  IMAD R0, R0, UR5, R5 ;  /* 0x0000000500007c24 */ /* 0x001fc4000f8e0205 */
[----:B-1----:R-:W-:-:S03]  /*0090*/  IMAD R3, R3, UR4, R2 ;  /* 0x0000000403037c24 */ /* 0x002fc6000f8e0202 */
[----:B--2---:R-:W-:-:S04]  /*00a0*/  ISETP.GE.AND P0, PT, R0, R13, PT ;  /* 0x0000000d0000720c */ /* 0x004fc80003f06270 */
[----:B------:R-:W-:-:S13]  /*00b0*/  ISETP.GE.OR P0, PT, R3, R12, P0 ;  /* 0x0000000c0300720c */ /* 0x000fda0000706670 */
[----:B------:R-:W-:Y:S05]  /*00c0*/  @P0 EXIT ;  /* 0x000000000000094d */ /* 0x000fea0003800000 */
[----:B------:R-:W0:Y:S01]  /*00d0*/  LDC R2, c[0x0][0x388] ;  /* 0x0000e200ff027b82 */ /* 0x000e220000000800 */
[----:B------:R-:W1:Y:S01]  /*00e0*/  LDCU.64 UR4, c[0x0][0x358] ;  /* 0x00006b00ff0477ac */ /* 0x000e620008000a00 */
[----:B------:R-:W-:Y:S01]  /*00f0*/  HFMA2 R15, -RZ, RZ, 0, 0 ;  /* 0x00000000ff0f7431 */ /* 0x000fe200000001ff */
[----:B------:R-:W-:Y:S02]  /*0100*/  MOV R11, RZ ;  /* 0x000000ff000b7202 */ /* 0x000fe40000000f00 */
[----:B0-----:R-:W-:-:S13]  /*0110*/  ISETP.GE.AND P0, PT, R2, 0x1, PT ;  /* 0x000000010200780c */ /* 0x001fda0003f06270 */
[----:B-1----:R-:W-:Y:S05]  /*0120*/  @!P0 BRA `(.L_x_69) ;  /* 0x0000000800108947 */ /* 0x002fea0003800000 */
[C---:B------:R-:W-:Y:S02]  /*0130*/  ISETP.GE.U32.AND P0, PT, R2.reuse, 0x8, PT ;  /* 0x000000080200780c */ /* 0x040fe40003f06070 */
[----:B------:R-:W-:Y:S02]  /*0140*/  LOP3.LUT R5, R2, 0x7, RZ, 0xc0, !PT ;  /* 0x0000000702057812 */ /* 0x000fe400078ec0ff */
[----:B------:R-:W-:Y:S02]  /*0150*/  MOV R11, RZ ;  /* 0x000000ff000b7202 */ /* 0x000fe40000000f00 */
[----:B------:R-:W-:Y:S02]  /*0160*/  ISETP.NE.AND P1, PT, R5, RZ, PT ;  /* 0x000000ff0500720c */ /* 0x000fe40003f25270 */
[----:B------:R-:W-:Y:S02]  /*0170*/  MOV R7, RZ ;  /* 0x000000ff00077202 */ /* 0x000fe40000000f00 */
[----:B------:R-:W-:-:S03]  /*0180*/  MOV R15, RZ ;  /* 0x000000ff000f7202 */ /* 0x000fc60000000f00 */
[----:B------:R-:W-:Y:S06]  /*0190*/  @!P0 BRA `(.L_x_70) ;  /* 0x0000000000f08947 */ /* 0x000fec0003800000 */
[----:B------:R-:W-:Y:S01]  /*01a0*/  LOP3.LUT R7, R2, 0x7ffffff8, RZ, 0xc0, !PT ;  /* 0x7ffffff802077812 */ /* 0x000fe200078ec0ff */
[----:B------:R-:W-:Y:S01]  /*01b0*/  HFMA2 R11, -RZ, RZ, 0, 0 ;  /* 0x00000000ff0b7431 */ /* 0x000fe200000001ff */
[----:B------:R-:W-:Y:S02]  /*01c0*/  MOV R6, R0 ;  /* 0x0000000000067202 */ /* 0x000fe40000000f00 */
[----:B------:R-:W-:Y:S02]  /*01d0*/  MOV R9, R3 ;  /* 0x0000000300097202 */ /* 0x000fe40000000f00 */
[----:B------:R-:W-:-:S07]  /*01e0*/  IADD3 R10, PT, PT, -R7, RZ, RZ ;  /* 0x000000ff070a7210 */ /* 0x000fce0007ffe1ff */
.L_x_71:
[----:B------:R-:W0:Y:S08]  /*01f0*/  LDC.64 R24, c[0x0][0x3a0] ;  /* 0x0000e800ff187b82 */ /* 0x000e300000000a00 */
[----:B------:R-:W1:Y:S01]  /*0200*/  LDC.64 R28, c[0x0][0x3a8] ;  /* 0x0000ea00ff1c7b82 */ /* 0x000e620000000a00 */
[----:B0-----:R-:W-:-:S05]  /*0210*/  IMAD.WIDE R24, R6, 0x4, R24 ;  /* 0x0000000406187825 */ /* 0x001fca00078e0218 */
[----:B------:R-:W2:Y:S01]  /*0220*/  LDG.E R8, desc[UR4][R24.64] ;  /* 0x0000000418087981 */ /* 0x000ea2000c1e1900 */
[----:B-1----:R-:W-:-:S04]  /*0230*/  IMAD.WIDE R28, R9, 0x4, R28 ;  /* 0x00000004091c7825 */ /* 0x002fc800078e021c */
[C---:B------:R-:W-:Y:S01]  /*0240*/  IMAD.WIDE R22, R13.reuse, 0x4, R24 ;  /* 0x000000040d167825 */ /* 0x040fe200078e0218 */
[----:B------:R-:W2:Y:S03]  /*0250*/  LDG.E R14, desc[UR4][R28.64] ;  /* 0x000000041c0e7981 */ /* 0x000ea6000c1e1900 */
[----:B------:R-:W-:Y:S01]  /*0260*/  IMAD.WIDE R16, R12, 0x4, R28 ;  /* 0x000000040c107825 */ /* 0x000fe200078e021c */
[----:B------:R-:W3:Y:S04]  /*0270*/  LDG.E R27, desc[UR4][R22.64] ;  /* 0x00000004161b7981 */ /* 0x000ee8000c1e1900 */
[----:B------:R0:W3:Y:S01]  /*0280*/  LDG.E R4, desc[UR4][R16.64] ;  /* 0x0000000410047981 */ /* 0x0000e2000c1e1900 */
[----:B------:R-:W-:-:S05]  /*0290*/  IMAD.WIDE R18, R13, 0x4, R22 ;  /* 0x000000040d127825 */ /* 0x000fca00078e0216 */
[----:B------:R1:W4:Y:S01]  /*02a0*/  LDG.E R26, desc[UR4][R18.64] ;  /* 0x00000004121a7981 */ /* 0x000322000c1e1900 */
[----:B0-----:R-:W-:-:S04]  /*02b0*/  IMAD.WIDE R16, R12, 0x4, R16 ;  /* 0x000000040c107825 */ /* 0x001fc800078e0210 */
[C---:B------:R-:W-:Y:S01]  /*02c0*/  IMAD.WIDE R20, R13.reuse, 0x4, R18 ;  /* 0x000000040d147825 */ /* 0x040fe200078e0212 */
[----:B------:R0:W4:Y:S03]  /*02d0*/  LDG.E R24, desc[UR4][R16.64] ;  /* 0x0000000410187981 */ /* 0x000126000c1e1900 */
[C---:B------:R-:W-:Y:S01]  /*02e0*/  IMAD.WIDE R28, R12.reuse, 0x4, R16 ;  /* 0x000000040c1c7825 */ /* 0x040fe200078e0210 */
[----:B------:R-:W5:Y:S03]  /*02f0*/  LDG.E R25, desc[UR4][R20.64] ;  /* 0x0000000414197981 */ /* 0x000f66000c1e1900 */
[C---:B-1----:R-:W-:Y:S01]  /*0300*/  IMAD.WIDE R18, R13.reuse, 0x4, R20 ;  /* 0x000000040d127825 */ /* 0x042fe200078e0214 */
[----:B------:R-:W5:Y:S03]  /*0310*/  LDG.E R22, desc[UR4][R28.64] ;  /* 0x000000041c167981 */ /* 0x000f66000c1e1900 */
[----:B0-----:R-:W-:Y:S01]  /*0320*/  IMAD.WIDE R16, R12, 0x4, R28 ;  /* 0x000000040c107825 */ /* 0x001fe200078e021c */
[----:B------:R0:W5:Y:S04]  /*0330*/  LDG.E R23, desc[UR4][R18.64] ;  /* 0x0000000412177981 */ /* 0x000168000c1e1900 */
[----:B------:R1:W5:Y:S01]  /*0340*/  LDG.E R20, desc[UR4][R16.64] ;  /* 0x0000000410147981 */ /* 0x000362000c1e1900 */
[----:B0-----:R-:W-:-:S04]  /*0350*/  IMAD.WIDE R18, R13, 0x4, R18 ;  /* 0x000000040d127825 */ /* 0x001fc800078e0212 */
[----:B-1----:R-:W-:Y:S01]  /*0360*/  IMAD.WIDE R16, R12, 0x4, R16 ;  /* 0x000000040c107825 */ /* 0x002fe200078e0210 */
[----:B------:R0:W5:Y:S03]  /*0370*/  LDG.E R21, desc[UR4][R18.64] ;  /* 0x0000000412157981 */ /* 0x000166000c1e1900 */
[----:B--2---:R-:W-:Y:S01]  /*0380*/  FFMA R8, R8, R14, R15 ;  /* 0x0000000e08087223 */ /* 0x004fe2000000000f */
[----:B------:R-:W-:Y:S01]  /*0390*/  FADD R29, R14, R11 ;  /* 0x0000000b0e1d7221 */ /* 0x000fe20000000000 */
[----:B------:R-:W-:-:S04]  /*03a0*/  IMAD.WIDE R14, R13, 0x4, R18 ;  /* 0x000000040d0e7825 */ /* 0x000fc800078e0212 */
[----:B0-----:R-:W-:Y:S01]  /*03b0*/  IMAD.WIDE R18, R12, 0x4, R16 ;  /* 0x000000040c127825 */ /* 0x001fe200078e0210 */
[----:B------:R0:W2:Y:S03]  /*03c0*/  LDG.E R11, desc[UR4][R14.64] ;  /* 0x000000040e0b7981 */ /* 0x0000a6000c1e1900 */
[----:B---3--:R-:W-:Y:S02]  /*03d0*/  FFMA R27, R27, R4, R8 ;  /* 0x000000041b1b7223 */ /* 0x008fe40000000008 */
[----:B------:R-:W3:Y:S04]  /*03e0*/  LDG.E R8, desc[UR4][R16.64] ;  /* 0x0000000410087981 */ /* 0x000ee8000c1e1900 */
[----:B------:R1:W2:Y:S01]  /*03f0*/  LDG.E R28, desc[UR4][R18.64] ;  /* 0x00000004121c7981 */ /* 0x0002a2000c1e1900 */
[----:B0-----:R-:W-:-:S06]  /*0400*/  IMAD.WIDE R14, R13, 0x4, R14 ;  /* 0x000000040d0e7825 */ /* 0x001fcc00078e020e */
[----:B------:R-:W2:Y:S01]  /*0410*/  LDG.E R15, desc[UR4][R14.64] ;  /* 0x000000040e0f7981 */ /* 0x000ea2000c1e1900 */
[----:B-1----:R-:W-:-:S06]  /*0420*/  IMAD.WIDE R18, R12, 0x4, R18 ;  /* 0x000000040c127825 */ /* 0x002fcc00078e0212 */
[----:B------:R-:W2:Y:S01]  /*0430*/  LDG.E R18, desc[UR4][R18.64] ;  /* 0x0000000412127981 */ /* 0x000ea2000c1e1900 */
[----:B------:R-:W-:Y:S01]  /*0440*/  FADD R29, R29, R4 ;  /* 0x000000041d1d7221 */ /* 0x000fe20000000000 */
[----:B----4-:R-:W-:Y:S01]  /*0450*/  FFMA R26, R26, R24, R27 ;  /* 0x000000181a1a7223 */ /* 0x010fe2000000001b */
[----:B------:R-:W-:Y:S02]  /*0460*/  IADD3 R10, PT, PT, R10, 0x8, RZ ;  /* 0x000000080a0a7810 */ /* 0x000fe40007ffe0ff */
[----:B------:R-:W-:Y:S01]  /*0470*/  FADD R29, R29, R24 ;  /* 0x000000181d1d7221 */ /* 0x000fe20000000000 */
[----:B-----5:R-:W-:Y:S01]  /*0480*/  FFMA R26, R25, R22, R26 ;  /* 0x00000016191a7223 */ /* 0x020fe2000000001a */
[----:B------:R-:W-:Y:S02]  /*0490*/  ISETP.NE.AND P0, PT, R10, RZ, PT ;  /* 0x000000ff0a00720c */ /* 0x000fe40003f05270 */
[----:B------:R-:W-:Y:S01]  /*04a0*/  FADD R29, R29, R22 ;  /* 0x000000161d1d7221 */ /* 0x000fe20000000000 */
[----:B------:R-:W-:-:S03]  /*04b0*/  FFMA R26, R23, R20, R26 ;  /* 0x00000014171a7223 */ /* 0x000fc6000000001a */
[----:B------:R-:W-:Y:S01]  /*04c0*/  FADD R29, R29, R20 ;  /* 0x000000141d1d7221 */ /* 0x000fe20000000000 */
[----:B------:R-:W-:Y:S02]  /*04d0*/  LEA R6, R13, R6, 0x3 ;  /* 0x000000060d067211 */ /* 0x000fe400078e18ff */
[----:B------:R-:W-:Y:S01]  /*04e0*/  LEA R9, R12, R9, 0x3 ;  /* 0x000000090c097211 */ /* 0x000fe200078e18ff */
[----:B---3--:R-:W-:Y:S01]  /*04f0*/  FFMA R26, R21, R8, R26 ;  /* 0x00000008151a7223 */ /* 0x008fe2000000001a */
[----:B------:R-:W-:-:S03]  /*0500*/  FADD R29, R29, R8 ;  /* 0x000000081d1d7221 */ /* 0x000fc60000000000 */
[----:B--2---:R-:W-:Y:S01]  /*0510*/  FFMA R26, R11, R28, R26 ;  /* 0x0000001c0b1a7223 */ /* 0x004fe2000000001a */
[----:B------:R-:W-:-:S03]  /*0520*/  FADD R29, R29, R28 ;  /* 0x0000001c1d1d7221 */ /* 0x000fc60000000000 */
[----:B------:R-:W-:Y:S01]  /*0530*/  FFMA R15, R15, R18, R26 ;  /* 0x000000120f0f7223 */ /* 0x000fe2000000001a */
[----:B------:R-:W-:Y:S01]  /*0540*/  FADD R11, R29, R18 ;  /* 0x000000121d0b7221 */ /* 0x000fe20000000000 */
[----:B------:R-:W-:Y:S06]  /*0550*/  @P0 BRA `(.L_x_71) ;  /* 0xfffffffc00240947 */ /* 0x000fec000383ffff */
.L_x_70:
[----:B------:R-:W-:Y:S05]  /*0560*/  @!P1 BRA `(.L_x_69) ;  /* 0x0000000400009947 */ /* 0x000fea0003800000 */
[----:B------:R-:W-:Y:S02]  /*0570*/  ISETP.GE.U32.AND P0, PT, R5, 0x4, PT ;  /* 0x000000040500780c */ /* 0x000fe40003f06070 */
[----:B------:R-:W-:-:S04]  /*0580*/  LOP3.LUT R14, R2, 0x3, RZ, 0xc0, !PT ;  /* 0x00000003020e7812 */ /* 0x000fc800078ec0ff */
[----:B------:R-:W-:-:S07]  /*0590*/  ISETP.NE.AND P1, PT, R14, RZ, PT ;  /* 0x000000ff0e00720c */ /* 0x000fce0003f25270 */
[----:B------:R-:W-:Y:S06]  /*05a0*/  @!P0 BRA `(.L_x_72) ;  /* 0x0000000000748947 */ /* 0x000fec0003800000 */
[----:B------:R-:W0:Y:S01]  /*05b0*/  LDC.64 R24, c[0x0][0x3a0] ;  /* 0x0000e800ff187b82 */ /* 0x000e220000000a00 */
[C---:B------:R-:W-:Y:S02]  /*05c0*/  IMAD R5, R7.reuse, R13, R0 ;  /* 0x0000000d07057224 */ /* 0x040fe400078e0200 */
[----:B------:R-:W-:-:S05]  /*05d0*/  IMAD R9, R7, R12, R3 ;  /* 0x0000000c07097224 */ /* 0x000fca00078e0203 */
[----:B------:R-:W1:Y:S01]  /*05e0*/  LDC.64 R26, c[0x0][0x3a8] ;  /* 0x0000ea00ff1a7b82 */ /* 0x000e620000000a00 */
[----:B0-----:R-:W-:-:S05]  /*05f0*/  IMAD.WIDE R24, R5, 0x4, R24 ;  /* 0x0000000405187825 */ /* 0x001fca00078e0218 */
[----:B------:R-:W2:Y:S01]  /*0600*/  LDG.E R6, desc[UR4][R24.64] ;  /* 0x0000000418067981 */ /* 0x000ea2000c1e1900 */
[----:B-1----:R-:W-:-:S04]  /*0610*/  IMAD.WIDE R26, R9, 0x4, R26 ;  /* 0x00000004091a7825 */ /* 0x002fc800078e021a */
[----:B------:R-:W-:Y:S01]  /*0620*/  IMAD.WIDE R8, R13, 0x4, R24 ;  /* 0x000000040d087825 */ /* 0x000fe200078e0218 */
[----:B------:R-:W2:Y:S03]  /*0630*/  LDG.E R10, desc[UR4][R26.64] ;  /* 0x000000041a0a7981 */ /* 0x000ea6000c1e1900 */
[----:B------:R-:W-:-:S04]  /*0640*/  IMAD.WIDE R16, R12, 0x4, R26 ;  /* 0x000000040c107825 */ /* 0x000fc800078e021a */
[C---:B------:R-:W-:Y:S02]  /*0650*/  IMAD.WIDE R18, R13.reuse, 0x4, R8 ;  /* 0x000000040d127825 */ /* 0x040fe400078e0208 */
[----:B------:R-:W3:Y:S02]  /*0660*/  LDG.E R9, desc[UR4][R8.64] ;  /* 0x0000000408097981 */ /* 0x000ee4000c1e1900 */
[C---:B------:R-:W-:Y:S02]  /*0670*/  IMAD.WIDE R4, R12.reuse, 0x4, R16 ;  /* 0x000000040c047825 */ /* 0x040fe400078e0210 */
[----:B------:R-:W3:Y:S02]  /*0680*/  LDG.E R17, desc[UR4][R16.64] ;  /* 0x0000000410117981 */ /* 0x000ee4000c1e1900 */
[----:B------:R-:W-:Y:S02]  /*0690*/  IMAD.WIDE R20, R13, 0x4, R18 ;  /* 0x000000040d147825 */ /* 0x000fe400078e0212 */
[----:B------:R-:W4:Y:S02]  /*06a0*/  LDG.E R29, desc[UR4][R18.64] ;  /* 0x00000004121d7981 */ /* 0x000f24000c1e1900 */
[----:B------:R-:W-:-:S02]  /*06b0*/  IMAD.WIDE R22, R12, 0x4, R4 ;  /* 0x000000040c167825 */ /* 0x000fc400078e0204 */
[----:B------:R-:W4:Y:S04]  /*06c0*/  LDG.E R5, desc[UR4][R4.64] ;  /* 0x0000000404057981 */ /* 0x000f28000c1e1900 */
[----:B------:R-:W5:Y:S04]  /*06d0*/  LDG.E R21, desc[UR4][R20.64] ;  /* 0x0000000414157981 */ /* 0x000f68000c1e1900 */
[----:B------:R-:W5:Y:S01]  /*06e0*/  LDG.E R23, desc[UR4][R22.64] ;  /* 0x0000000416177981 */ /* 0x000f62000c1e1900 */
[----:B------:R-:W-:Y:S01]  /*06f0*/  IADD3 R7, PT, PT, R7, 0x4, RZ ;  /* 0x0000000407077810 */ /* 0x000fe20007ffe0ff */
[----:B--2---:R-:W-:Y:S01]  /*0700*/  FFMA R6, R6, R10, R15 ;  /* 0x0000000a06067223 */ /* 0x004fe2000000000f */
[----:B------:R-:W-:-:S03]  /*0710*/  FADD R10, R11, R10 ;  /* 0x0000000a0b0a7221 */ /* 0x000fc60000000000 */
[----:B---3--:R-:W-:Y:S01]  /*0720*/  FFMA R6, R9, R17, R6 ;  /* 0x0000001109067223 */ /* 0x008fe20000000006 */
[----:B------:R-:W-:-:S03]  /*0730*/  FADD R10, R10, R17 ;  /* 0x000000110a0a7221 */ /* 0x000fc60000000000 */
[----:B----4-:R-:W-:Y:S01]  /*0740*/  FFMA R6, R29, R5, R6 ;  /* 0x000000051d067223 */ /* 0x010fe20000000006 */
[----:B------:R-:W-:-:S03]  /*0750*/  FADD R10, R10, R5 ;  /* 0x000000050a0a7221 */ /* 0x000fc60000000000 */
[----:B-----5:R-:W-:Y:S01]  /*0760*/  FFMA R15, R21, R23, R6 ;  /* 0x00000017150f7223 */ /* 0x020fe20000000006 */
[----:B------:R-:W-:-:S07]  /*0770*/  FADD R11, R10, R23 ;  /* 0x000000170a0b7221 */ /* 0x000fce0000000000 */
.L_x_72:
[----:B------:R-:W-:Y:S05]  /*0780*/  @!P1 BRA `(.L_x_69) ;  /* 0x0000000000789947 */ /* 0x000fea0003800000 */
[----:B------:R-:W0:Y:S01]  /*0790*/  LDC.64 R18, c[0x0][0x3a8] ;  /* 0x0000ea00ff127b82 */ /* 0x000e220000000a00 */
[----:B------:R-:W-:Y:S02]  /*07a0*/  ISETP.NE.AND P0, PT, R14, 0x1, PT ;  /* 0x000000010e00780c */ /* 0x000fe40003f05270 */
[----:B------:R-:W-:-:S04]  /*07b0*/  LOP3.LUT R6, R2, 0x1, RZ, 0xc0, !PT ;  /* 0x0000000102067812 */ /* 0x000fc800078ec0ff */
[----:B------:R-:W-:Y:S01]  /*07c0*/  ISETP.NE.U32.AND P1, PT, R6, 0x1, PT ;  /* 0x000000010600780c */ /* 0x000fe20003f25070 */
[----:B------:R-:W1:Y:S06]  /*07d0*/  LDC.64 R16, c[0x0][0x3a0] ;  /* 0x0000e800ff107b82 */ /* 0x000e6c0000000a00 */
[C---:B------:R-:W-:Y:S02]  /*07e0*/  @P0 IMAD R21, R7.reuse, R12, R3 ;  /* 0x0000000c07150224 */ /* 0x040fe400078e0203 */
[----:B------:R-:W2:Y:S01]  /*07f0*/  LDC.64 R4, c[0x0][0x3a0] ;  /* 0x0000e800ff047b82 */ /* 0x000ea20000000a00 */
[C---:B------:R-:W-:Y:S01]  /*0800*/  @P0 IMAD R23, R7.reuse, R13, R0 ;  /* 0x0000000d07170224 */ /* 0x040fe200078e0200 */
[----:B------:R-:W-:-:S06]  /*0810*/  @P0 IADD3 R7, PT, PT, R7, 0x2, RZ ;  /* 0x0000000207070810 */ /* 0x000fcc0007ffe0ff */
[----:B------:R-:W3:Y:S01]  /*0820*/  LDC.64 R8, c[0x0][0x3a8] ;  /* 0x0000ea00ff087b82 */ /* 0x000ee20000000a00 */
[----:B0-----:R-:W-:-:S04]  /*0830*/  @P0 IMAD.WIDE R20, R21, 0x4, R18 ;  /* 0x0000000415140825 */ /* 0x001fc800078e0212 */
[----:B-1----:R-:W-:Y:S01]  /*0840*/  @P0 IMAD.WIDE R16, R23, 0x4, R16 ;  /* 0x0000000417100825 */ /* 0x002fe200078e0210 */
[----:B------:R-:W4:Y:S03]  /*0850*/  @P0 LDG.E R10, desc[UR4][R20.64] ;  /* 0x00000004140a0981 */ /* 0x000f26000c1e1900 */
[C---:B------:R-:W-:Y:S02]  /*0860*/  @!P1 IMAD R25, R7.reuse, R12, R3 ;  /* 0x0000000c07199224 */ /* 0x040fe400078e0203 */
[----:B------:R-:W-:Y:S02]  /*0870*/  @!P1 IMAD R23, R7, R13, R0 ;  /* 0x0000000d07179224 */ /* 0x000fe400078e0200 */
[----:B------:R-:W-:-:S04]  /*0880*/  @P0 IMAD.WIDE R18, R12, 0x4, R20 ;  /* 0x000000040c120825 */ /* 0x000fc800078e0214 */
[----:B------:R-:W-:Y:S02]  /*0890*/  @P0 IMAD.WIDE R6, R13, 0x4, R16 ;  /* 0x000000040d060825 */ /* 0x000fe400078e0210 */
[----:B------:R-:W4:Y:S02]  /*08a0*/  @P0 LDG.E R16, desc[UR4][R16.64] ;  /* 0x0000000410100981 */ /* 0x000f24000c1e1900 */
[----:B--2---:R-:W-:Y:S02]  /*08b0*/  @!P1 IMAD.WIDE R4, R23, 0x4, R4 ;  /* 0x0000000417049825 */ /* 0x004fe400078e0204 */
[----:B------:R-:W2:Y:S02]  /*08c0*/  @P0 LDG.E R19, desc[UR4][R18.64] ;  /* 0x0000000412130981 */ /* 0x000ea4000c1e1900 */
[----:B---3--:R-:W-:Y:S02]  /*08d0*/  @!P1 IMAD.WIDE R8, R25, 0x4, R8 ;  /* 0x0000000419089825 */ /* 0x008fe400078e0208 */
[----:B------:R-:W3:Y:S04]  /*08e0*/  @P0 LDG.E R7, desc[UR4][R6.64] ;  /* 0x0000000406070981 */ /* 0x000ee8000c1e1900 */
[----:B------:R-:W5:Y:S04]  /*08f0*/  @!P1 LDG.E R4, desc[UR4][R4.64] ;  /* 0x0000000404049981 */ /* 0x000f68000c1e1900 */
[----:B------:R-:W5:Y:S01]  /*0900*/  @!P1 LDG.E R8, desc[UR4][R8.64] ;  /* 0x0000000408089981 */ /* 0x000f62000c1e1900 */
[----:B----4-:R-:W-:Y:S01]  /*0910*/  @P0 FFMA R12, R16, R10, R15 ;  /* 0x0000000a100c0223 */ /* 0x010fe2000000000f */
[----:B------:R-:W-:-:S04]  /*0920*/  @P0 FADD R10, R11, R10 ;  /* 0x0000000a0b0a0221 */ /* 0x000fc80000000000 */
[----:B--2---:R-:W-:Y:S01]  /*0930*/  @P0 FADD R11, R10, R19 ;  /* 0x000000130a0b0221 */ /* 0x004fe20000000000 */
[----:B---3--:R-:W-:-:S04]  /*0940*/  @P0 FFMA R15, R7, R19, R12 ;  /* 0x00000013070f0223 */ /* 0x008fc8000000000c */
[----:B-----5:R-:W-:Y:S01]  /*0950*/  @!P1 FFMA R15, R4, R8, R15 ;  /* 0x00000008040f9223 */ /* 0x020fe2000000000f */
[----:B------:R-:W-:-:S07]  /*0960*/  @!P1 FADD R11, R11, R8 ;  /* 0x000000080b0b9221 */ /* 0x000fce0000000000 */
.L_x_69:
[----:B------:R-:W0:Y:S01]  /*0970*/  LDCU UR6, c[0x0][0x38c] ;  /* 0x00007180ff0677ac */ /* 0x000e220008000800 */
[----:B------:R-:W-:Y:S01]  /*0980*/  I2FP.F32.S32 R5, R2 ;  /* 0x0000000200057245 */ /* 0x000fe20000201400 */
[----:B------:R-:W-:Y:S03]  /*0990*/  BSSY.RECONVERGENT B0, `(.L_x_73) ;  /* 0x000000d000007945 */ /* 0x000fe60003800200 */
[----:B------:R-:W1:Y:S01]  /*09a0*/  MUFU.RCP R4, R5 ;  /* 0x0000000500047308 */ /* 0x000e620000001000 */
[----:B0-----:R-:W-:-:S07]  /*09b0*/  FMUL R2, R15, UR6 ;  /* 0x000000060f027c20 */ /* 0x001fce0008400000 */
[----:B------:R-:W0:Y:S01]  /*09c0*/  FCHK P0, R2, R5 ;  /* 0x0000000502007302 */ /* 0x000e220000000000 */
[----:B-1----:R-:W-:-:S04]  /*09d0*/  FFMA R7, -R5, R4, 1 ;  /* 0x3f80000005077423 */ /* 0x002fc80000000104 */
[----:B------:R-:W-:-:S04]  /*09e0*/  FFMA R7, R4, R7, R4 ;  /* 0x0000000704077223 */ /* 0x000fc80000000004 */
[----:B------:R-:W-:-:S04]  /*09f0*/  FFMA R4, R2, R7, RZ ;  /* 0x0000000702047223 */ /* 0x000fc800000000ff */
[----:B------:R-:W-:-:S04]  /*0a00*/  FFMA R6, -R5, R4, R2 ;  /* 0x0000000405067223 */ /* 0x000fc80000000102 */
[----:B------:R-:W-:Y:S01]  /*0a10*/  FFMA R4, R7, R6, R4 ;  /* 0x0000000607047223 */ /* 0x000fe20000000004 */
[----:B0-----:R-:W-:Y:S06]  /*0a20*/  @!P0 BRA `(.L_x_74) ;  /* 0x00000000000c8947 */ /* 0x001fec0003800000 */
[----:B------:R-:W-:-:S07]  /*0a30*/  MOV R4, 0xa50 ;  /* 0x00000a5000047802 */ /* 0x000fce0000000f00 */
[----:B------:R-:W-:Y:S05]  /*0a40*/  CALL.REL.NOINC `($__internal_3_$__cuda_sm3x_div_rn_noftz_f32_slowpath) ;  /* 0x00000000007c7944 */ /* 0x000fea0003c00000 */
[----:B------:R-:W-:-:S07]  /*0a50*/  MOV R4, R2 ;  /* 0x0000000200047202 */ /* 0x000fce0000000f00 */
.L_x_74:
[----:B------:R-:W-:Y:S05]  /*0a60*/  BSYNC.RECONVERGENT B0 ;  /* 0x0000000000007941 */ /* 0x000fea0003800200 */
.L_x_73:
[----:B------:R-:W0:Y:S01]  /*0a70*/  LDC.64 R6, c[0x0][0x390] ;  /* 0x0000e400ff067b82 */ /* 0x000e220000000a00 */
[----:B------:R-:W1:Y:S02]  /*0a80*/  LDCU UR6, c[0x0][0x380] ;  /* 0x00007000ff0677ac */ /* 0x000e640008000800 */
[----:B-1----:R-:W-:Y:S01]  /*0a90*/  IMAD R9, R0, UR6, R3 ;  /* 0x0000000600097c24 */ /* 0x002fe2000f8e0203 */
[----:B------:R-:W1:Y:S03]  /*0aa0*/  LDCU UR6, c[0x0][0x38c] ;  /* 0x00007180ff0677ac */ /* 0x000e660008000800 */
[----:B0-----:R-:W-:-:S05]  /*0ab0*/  IMAD.WIDE R6, R9, 0x4, R6 ;  /* 0x0000000409067825 */ /* 0x001fca00078e0206 */
[----:B------:R-:W2:Y:S01]  /*0ac0*/  LDG.E R9, desc[UR4][R6.64] ;  /* 0x0000000406097981 */ /* 0x000ea2000c1e1900 */
[----:B------:R-:W0:Y:S01]  /*0ad0*/  MUFU.RCP R0, R5 ;  /* 0x0000000500007308 */ /* 0x000e220000001000 */
[----:B------:R-:W-:Y:S01]  /*0ae0*/  BSSY.RECONVERGENT B0, `(.L_x_75) ;  /* 0x000000f000007945 */ /* 0x000fe20003800200 */
[----:B0-----:R-:W-:-:S04]  /*0af0*/  FFMA R13, -R5, R0, 1 ;  /* 0x3f800000050d7423 */ /* 0x001fc80000000100 */
[----:B------:R-:W-:Y:S01]  /*0b00*/  FFMA R0, R0, R13, R0 ;  /* 0x0000000d00007223 */ /* 0x000fe20000000000 */
[----:B--2---:R-:W-:Y:S01]  /*0b10*/  FADD R9, R9, -R4 ;  /* 0x8000000409097221 */ /* 0x004fe20000000000 */
[----:B-1----:R-:W-:-:S04]  /*0b20*/  FMUL R4, R11, UR6 ;  /* 0x000000060b047c20 */ /* 0x002fc80008400000 */
[----:B------:R0:W-:Y:S01]  /*0b30*/  STG.E desc[UR4][R6.64], R9 ;  /* 0x0000000906007986 */ /* 0x0001e2000c101904 */
[----:B------:R-:W1:Y:S01]  /*0b40*/  FCHK P0, R4, R5 ;  /* 0x0000000504007302 */ /* 0x000e620000000000 */
[----:B------:R-:W-:-:S04]  /*0b50*/  FFMA R2, R0, R4, RZ ;  /* 0x0000000400027223 */ /* 0x000fc800000000ff */
[----:B------:R-:W-:-:S04]  /*0b60*/  FFMA R11, -R5, R2, R4 ;  /* 0x00000002050b7223 */ /* 0x000fc80000000104 */
[----:B------:R-:W-:Y:S01]  /*0b70*/  FFMA R0, R0, R11, R2 ;  /* 0x0000000b00007223 */ /* 0x000fe20000000002 */
[----:B01----:R-:W-:Y:S06]  /*0b80*/  @!P0 BRA `(.L_x_76) ;  /* 0x0000000000108947 */ /* 0x003fec0003800000 */
[----:B------:R-:W-:Y:S02]  /*0b90*/  MOV R2, R4 ;  /* 0x0000000400027202 */ /* 0x000fe40000000f00 */
[----:B------:R-:W-:-:S07]  /*0ba0*/  MOV R4, 0xbc0 ;  /* 0x00000bc000047802 */ /* 0x000fce0000000f00 */
[----:B------:R-:W-:Y:S05]  /*0bb0*/  CALL.REL.NOINC `($__internal_3_$__cuda_sm3x_div_rn_noftz_f32_slowpath) ;  /* 0x0000000000207944 */ /* 0x000fea0003c00000 */
[----:B------:R-:W-:-:S07]  /*0bc0*/  MOV R0, R2 ;  /* 0x0000000200007202 */ /* 0x000fce0000000f00 */
.L_x_76:
[----:B------:R-:W-:Y:S05]  /*0bd0*/  BSYNC.RECONVERGENT B0 ;  /* 0x0000000000007941 */ /* 0x000fea0003800200 */
.L_x_75:
[----:B------:R-:W0:Y:S02]  /*0be0*/  LDC.64 R4, c[0x0][0x398] ;  /* 0x0000e600ff047b82 */ /* 0x000e240000000a00 */
[----:B0-----:R-:W-:-:S05]  /*0bf0*/  IMAD.WIDE R2, R3, 0x4, R4 ;  /* 0x0000000403027825 */ /* 0x001fca00078e0204 */
[----:B------:R-:W2:Y:S02]  /*0c00*/  LDG.E R5, desc[UR4][R2.64] ;  /* 0x0000000402057981 */ /* 0x000ea4000c1e1900 */
[----:B--2---:R-:W-:-:S05]  /*0c10*/  FADD R5, R5, -R0 ;  /* 0x8000000005057221 */ /* 0x004fca0000000000 */
[----:B------:R-:W-:Y:S01]  /*0c20*/  STG.E desc[UR4][R2.64], R5 ;  /* 0x0000000502007986 */ /* 0x000fe2000c101904 */
[----:B------:R-:W-:Y:S05]  /*0c30*/  EXIT ;  /* 0x000000000000794d */ /* 0x000fea0003800000 */
        .weak           $__internal_3_$__cuda_sm3x_div_rn_noftz_f32_slowpath
        .type           $__internal_3_$__cuda_sm3x_div_rn_noftz_f32_slowpath,@function
        .size           $__internal_3_$__cuda_sm3x_div_rn_noftz_f32_slowpath,(.L_x_102 - $__internal_3_$__cuda_sm3x_div_rn_noftz_f32_slowpath)
$__internal_3_$__cuda_sm3x_div_rn_noftz_f32_slowpath:
        /* <DEDUP_REMOVED lines=35> */
.L_x_78:
        /* <DEDUP_REMOVED lines=29> */
[-CC-:B------:R-:W-:Y:S01]  /*1040*/  FFMA.RZ R6, R14, R10.reuse, R15.reuse ;  /* 0x0000000a0e067223 */ /* 0x180fe2000000c00f */
[----:B------:R-:W-:Y:S01]  /*1050*/  IADD3 R9, PT, PT, R12, 0x20, RZ ;  /* 0x000000200c097810 */ /* 0x000fe20007ffe0ff */
[-CC-:B------:R-:W-:Y:S01]  /*1060*/  FFMA.RM R7, R14, R10.reuse, R15.reuse ;  /* 0x0000000a0e077223 */ /* 0x180fe2000000400f */
[----:B------:R-:W-:Y:S02]  /*1070*/  ISETP.NE.AND P2, PT, R12, RZ, PT ;  /* 0x000000ff0c00720c */ /* 0x000fe40003f45270 */
[----:B------:R-:W-:Y:S01]  /*1080*/  LOP3.LUT R8, R6, 0x7fffff, RZ, 0xc0, !PT ;  /* 0x007fffff06087812 */ /* 0x000fe200078ec0ff */
[----:B------:R-:W-:Y:S01]  /*1090*/  FFMA.RP R6, R14, R10, R15 ;  /* 0x0000000a0e067223 */ /* 0x000fe2000000800f */
[----:B------:R-:W-:Y:S02]  /*10a0*/  ISETP.NE.AND P1, PT, R12, RZ, PT ;  /* 0x000000ff0c00720c */ /* 0x000fe40003f25270 */
[----:B------:R-:W-:Y:S02]  /*10b0*/  LOP3.LUT R8, R8, 0x800000, RZ, 0xfc, !PT ;  /* 0x0080000008087812 */ /* 0x000fe400078efcff */
[----:B------:R-:W-:-:S02]  /*10c0*/  IADD3 R10, PT, PT, -R12, RZ, RZ ;  /* 0x000000ff0c0a7210 */ /* 0x000fc40007ffe1ff */
[----:B------:R-:W-:Y:S02]  /*10d0*/  SHF.L.U32 R9, R8, R9, RZ ;  /* 0x0000000908097219 */ /* 0x000fe400000006ff */
[----:B------:R-:W-:Y:S02]  /*10e0*/  FSETP.NEU.FTZ.AND P0, PT, R6, R7, PT ;  /* 0x000000070600720b */ /* 0x000fe40003f1d000 */
[----:B------:R-:W-:Y:S02]  /*10f0*/  SEL R7, R10, RZ, P2 ;  /* 0x000000ff0a077207 */ /* 0x000fe40001000000 */
[----:B------:R-:W-:Y:S02]  /*1100*/  ISETP.NE.AND P1, PT, R9, RZ, P1 ;  /* 0x000000ff0900720c */ /* 0x000fe40000f25270 */
[----:B------:R-:W-:Y:S02]  /*1110*/  SHF.R.U32.HI R7, RZ, R7, R8 ;  /* 0x00000007ff077219 */ /* 0x000fe40000011608 */
[----:B------:R-:W-:-:S02]  /*1120*/  PLOP3.LUT P0, PT, P0, P1, PT, 0xf8, 0x8f ;  /* 0x00000000008f781c */ /* 0x000fc40000703f70 */
[----:B------:R-:W-:Y:S02]  /*1130*/  SHF.R.U32.HI R9, RZ, 0x1, R7 ;  /* 0x00000001ff097819 */ /* 0x000fe40000011607 */
[----:B------:R-:W-:-:S04]  /*1140*/  SEL R6, RZ, 0x1, !P0 ;  /* 0x00000001ff067807 */ /* 0x000fc80004000000 */
[----:B------:R-:W-:-:S04]  /*1150*/  LOP3.LUT R6, R6, 0x1, R9, 0xf8, !PT ;  /* 0x0000000106067812 */ /* 0x000fc800078ef809 */
[----:B------:R-:W-:-:S04]  /*1160*/  LOP3.LUT R6, R6, R7, RZ, 0xc0, !PT ;  /* 0x0000000706067212 */ /* 0x000fc800078ec0ff */
[----:B------:R-:W-:-:S04]  /*1170*/  IADD3 R9, PT, PT, R9, R6, RZ ;  /* 0x0000000609097210 */ /* 0x000fc80007ffe0ff */
[----:B------:R-:W-:Y:S01]  /*1180*/  LOP3.LUT R2, R9, R2, RZ, 0xfc, !PT ;  /* 0x0000000209027212 */ /* 0x000fe200078efcff */
[----:B------:R-:W-:Y:S06]  /*1190*/  BRA `(.L_x_86) ;  /* 0x0000000000107947 */ /* 0x000fec0003800000 */
.L_x_85:
[----:B------:R-:W-:-:S04]  /*11a0*/  LOP3.LUT R2, R2, 0x80000000, RZ, 0xc0, !PT ;  /* 0x8000000002027812 */ /* 0x000fc800078ec0ff */
[----:B------:R-:W-:Y:S01]  /*11b0*/  LOP3.LUT R2, R2, 0x7f800000, RZ, 0xfc, !PT ;  /* 0x7f80000002027812 */ /* 0x000fe200078efcff */
[----:B------:R-:W-:Y:S06]  /*11c0*/  BRA `(.L_x_86) ;  /* 0x0000000000047947 */ /* 0x000fec0003800000 */
.L_x_84:
[----:B------:R-:W-:-:S07]  /*11d0*/  LEA R2, R9, R2, 0x17 ;  /* 0x0000000209027211 */ /* 0x000fce00078eb8ff */
.L_x_86:
[----:B------:R-:W-:Y:S05]  /*11e0*/  BSYNC.RECONVERGENT B2 ;  /* 0x0000000000027941 */ /* 0x000fea0003800200 */
.L_x_83:
[----:B------:R-:W-:Y:S05]  /*11f0*/  BRA `(.L_x_87) ;  /* 0x0000000000207947 */ /* 0x000fea0003800000 */
.L_x_82:
[----:B------:R-:W-:-:S04]  /*1200*/  LOP3.LUT R2, R7, 0x80000000, R2, 0x48, !PT ;  /* 0x8000000007027812 */ /* 0x000fc800078e4802 */
[----:B------:R-:W-:Y:S01]  /*1210*/  LOP3.LUT R2, R2, 0x7f800000, RZ, 0xfc, !PT ;  /* 0x7f80000002027812 */ /* 0x000fe200078efcff */
[----:B------:R-:W-:Y:S06]  /*1220*/  BRA `(.L_x_87) ;  /* 0x0000000000147947 */ /* 0x000fec0003800000 */
.L_x_81:
[----:B------:R-:W-:Y:S01]  /*1230*/  LOP3.LUT R2, R7, 0x80000000, R2, 0x48, !PT ;  /* 0x8000000007027812 */ /* 0x000fe200078e4802 */
[----:B------:R-:W-:Y:S06]  /*1240*/  BRA `(.L_x_87) ;  /* 0x00000000000c7947 */ /* 0x000fec0003800000 */
.L_x_80:
[----:B------:R-:W0:Y:S01]  /*1250*/  MUFU.RSQ R2, -QNAN ;  /* 0xffc0000000027908 */ /* 0x000e220000001400 */
[----:B------:R-:W-:Y:S05]  /*1260*/  BRA `(.L_x_87) ;  /* 0x0000000000047947 */ /* 0x000fea0003800000 */
.L_x_79:
[----:B------:R-:W-:-:S07]  /*1270*/  FADD.FTZ R2, R2, R5 ;  /* 0x0000000502027221 */ /* 0x000fce0000010000 */
.L_x_87:
[----:B------:R-:W-:Y:S05]  /*1280*/  BSYNC.RECONVERGENT B1 ;  /* 0x0000000000017941 */ /* 0x000fea0003800200 */
.L_x_77:
[----:B------:R-:W-:Y:S01]  /*1290*/  HFMA2 R7, -RZ, RZ, 0, 0 ;  /* 0x00000000ff077431 */ /* 0x000fe200000001ff */
[----:B------:R-:W-:-:S04]  /*12a0*/  MOV R6, R4 ;  /* 0x0000000400067202 */ /* 0x000fc80000000f00 */
[----:B0-----:R-:W-:Y:S05]  /*12b0*/  RET.REL.NODEC R6 `(_Z12update_layeriiifPfS_S_S_) ;  /* 0xffffffec06507950 */ /* 0x001fea0003c3ffff */
.L_x_88:
        /* <DEDUP_REMOVED lines=12> */
.L_x_102:


//--------------------- .text._Z13backward_passiiiPfS_S_S_ --------------------------
	.section	.text._Z13backward_passiiiPfS_S_S_,"ax",@progbits
	.align	128
        .global         _Z13backward_passiiiPfS_S_S_
        .type           _Z13backward_passiiiPfS_S_S_,@function
        .size           _Z13backward_passiiiPfS_S_S_,(.L_x_110 - _Z13backward_passiiiPfS_S_S_)
        .other          _Z13backward_passiiiPfS_S_S_,@"STO_CUDA_ENTRY STV_DEFAULT"
_Z13backward_passiiiPfS_S_S_:
.text._Z13backward_passiiiPfS_S_S_:
[----:B------:R-:W-:Y:S01]  /*0000*/  LDC R1, c[0x0][0x37c] ;  /* 0x0000df00ff017b82 */ /* 0x000fe20000000800 */
[----:B------:R-:W0:Y:S07]  /*0010*/  S2R R2, SR_TID.X ;  /* 0x0000000000027919 */ /* 0x000e2e0000002100 */
[----:B------:R-:W0:Y:S01]  /*0020*/  S2UR UR4, SR_CTAID.X ;  /* 0x00000000000479c3 */ /* 0x000e220000002500 */
[----:B------:R-:W1:Y:S01]  /*0030*/  LDCU UR6, c[0x0][0x380] ;  /* 0x00007000ff0677ac */ /* 0x000e620008000800 */
[----:B------:R-:W2:Y:S06]  /*0040*/  S2R R4, SR_TID.Y ;  /* 0x0000000000047919 */ /* 0x000eac0000002200 */
[----:B------:R-:W0:Y:S08]  /*0050*/  LDC R7, c[0x0][0x360] ;  /* 0x0000d800ff077b82 */ /* 0x000e300000000800 */
[----:B------:R-:W2:Y:S08]  /*0060*/  S2UR UR5, SR_CTAID.Y ;  /* 0x00000000000579c3 */ /* 0x000eb00000002600 */
[----:B------:R-:W2:Y:S08]  /*0070*/  LDC R5, c[0x0][0x364] ;  /* 0x0000d900ff057b82 */ /* 0x000eb00000000800 */
[----:B------:R-:W3:Y:S01]  /*0080*/  LDC R0, c[0x0][0x388] ;  /* 0x0000e200ff007b82 */ /* 0x000ee20000000800 */
[----:B0-----:R-:W-:-:S02]  /*0090*/  IMAD R7, R7, UR4, R2 ;  /* 0x0000000407077c24 */ /* 0x001fc4000f8e0202 */
[----:B--2---:R-:W-:-:S03]  /*00a0*/  IMAD R5, R5, UR5, R4 ;  /* 0x0000000505057c24 */ /* 0x004fc6000f8e0204 */
[----:B---3--:R-:W-:-:S04]  /*00b0*/  ISETP.GE.AND P0, PT, R7, R0, PT ;  /* 0x000000000700720c */ /* 0x008fc80003f06270 */
[----:B-1----:R-:W-:-:S13]  /*00c0*/  ISETP.GE.OR P0, PT, R5, UR6, P0 ;  /* 0x0000000605007c0c */ /* 0x002fda0008706670 */
[----:B------:R-:W-:Y:S05]  /*00d0*/  @P0 EXIT ;  /* 0x000000000000094d */ /* 0x000fea0003800000 */
[----:B------:R-:W0:Y:S01]  /*00e0*/  LDC R6, c[0x0][0x384] ;  /* 0x0000e100ff067b82 */ /* 0x000e220000000800 */
[----:B------:R-:W1:Y:S01]  /*00f0*/  LDCU.64 UR4, c[0x0][0x358] ;  /* 0x00006b00ff0477ac */ /* 0x000e620008000a00 */
[----:B------:R-:W-:-:S06]  /*0100*/  IMAD R9, R5, R0, R7 ;  /* 0x0000000005097224 */ /* 0x000fcc00078e0207 */
[----:B------:R-:W2:Y:S01]  /*0110*/  LDC.64 R2, c[0x0][0x3a8] ;  /* 0x0000ea00ff027b82 */ /* 0x000ea20000000a00 */
[----:B0-----:R-:W-:Y:S01]  /*0120*/  ISETP.GE.AND P0, PT, R6, 0x1, PT ;  /* 0x000000010600780c */ /* 0x001fe20003f06270 */
[----:B--2---:R-:W-:-:S05]  /*0130*/  IMAD.WIDE R2, R9, 0x4, R2 ;  /* 0x0000000409027825 */ /* 0x004fca00078e0202 */
[----:B-1----:R0:W-:Y:S07]  /*0140*/  STG.E desc[UR4][R2.64], RZ ;  /* 0x000000ff02007986 */ /* 0x0021ee000c101904 */
[----:B------:R-:W-:Y:S05]  /*0150*/  @!P0 EXIT ;  /* 0x000000000000894d */ /* 0x000fea0003800000 */
[C---:B------:R-:W-:Y:S01]  /*0160*/  ISETP.GE.U32.AND P1, PT, R6.reuse, 0x8, PT ;  /* 0x000000080600780c */ /* 0x040fe20003f26070 */
[----:B------:R-:W-:Y:S01]  /*0170*/  HFMA2 R9, -RZ, RZ, 0, 0 ;  /* 0x00000000ff097431 */ /* 0x000fe200000001ff */
[----:B------:R-:W-:Y:S01]  /*0180*/  LOP3.LUT R12, R6, 0x7, RZ, 0xc0, !PT ;  /* 0x00000007060c7812 */ /* 0x000fe200078ec0ff */
[----:B------:R-:W-:Y:S01]  /*0190*/  IMAD R8, R5, R6, RZ ;  /* 0x0000000605087224 */ /* 0x000fe200078e02ff */
[----:B------:R-:W-:Y:S02]  /*01a0*/  MOV R11, RZ ;  /* 0x000000ff000b7202 */ /* 0x000fe40000000f00 */
[----:B------:R-:W-:-:S07]  /*01b0*/  ISETP.NE.AND P0, PT, R12, RZ, PT ;  /* 0x000000ff0c00720c */ /* 0x000fce0003f05270 */
[----:B------:R-:W-:Y:S06]  /*01c0*/  @!P1 BRA `(.L_x_89) ;  /* 0x0000000000dc9947 */ /* 0x000fec0003800000 */
[----:B------:R-:W1:Y:S01]  /*01d0*/  LDC.64 R4, c[0x0][0x3a0] ;  /* 0x0000e800ff047b82 */ /* 0x000e620000000a00 */
[----:B------:R-:W-:Y:S02]  /*01e0*/  LOP3.LUT R9, R6, 0x7ffffff8, RZ, 0xc0, !PT ;  /* 0x7ffffff806097812 */ /* 0x000fe400078ec0ff */
[----:B------:R-:W-:Y:S02]  /*01f0*/  MOV R11, RZ ;  /* 0x000000ff000b7202 */ /* 0x000fe40000000f00 */
[----:B------:R-:W-:Y:S02]  /*0200*/  MOV R13, R7 ;  /* 0x00000007000d7202 */ /* 0x000fe40000000f00 */
[----:B------:R-:W-:Y:S01]  /*0210*/  IADD3 R10, PT, PT, -R9, RZ, RZ ;  /* 0x000000ff090a7210 */ /* 0x000fe20007ffe1ff */
[----:B-1----:R-:W-:-:S03]  /*0220*/  IMAD.WIDE.U32 R4, R8, 0x4, R4 ;  /* 0x0000000408047825 */ /* 0x002fc600078e0004 */
[----:B------:R-:W-:-:S04]  /*0230*/  IADD3 R4, P1, PT, R4, 0x10, RZ ;  /* 0x0000001004047810 */ /* 0x000fc80007f3e0ff */
[----:B------:R-:W-:-:S09]  /*0240*/  IADD3.X R5, PT, PT, RZ, R5, RZ, P1, !PT ;  /* 0x00000005ff057210 */ /* 0x000fd20000ffe4ff */
.L_x_90:
[----:B------:R-:W1:Y:S01]  /*0250*/  LDC.64 R14, c[0x0][0x390] ;  /* 0x0000e400ff0e7b82 */ /* 0x000e620000000a00 */
[----:B--2---:R-:W2:Y:S01]  /*0260*/  LDG.E R16, desc[UR4][R4.64+-0x10] ;  /* 0xfffff00404107981 */ /* 0x004ea2000c1e1900 */
[----:B-1----:R-:W-:-:S05]  /*0270*/  IMAD.WIDE R14, R13, 0x4, R14 ;  /* 0x000000040d0e7825 */ /* 0x002fca00078e020e */
[----:B------:R-:W2:Y:S02]  /*0280*/  LDG.E R17, desc[UR4][R14.64] ;  /* 0x000000040e117981 */ /* 0x000ea4000c1e1900 */
[----:B--2---:R-:W-:Y:S01]  /*0290*/  FFMA R11, R16, R17, R11 ;  /* 0x00000011100b7223 */ /* 0x004fe2000000000b */
[----:B------:R-:W-:-:S04]  /*02a0*/  IMAD.WIDE R16, R0, 0x4, R14 ;  /* 0x0000000400107825 */ /* 0x000fc800078e020e */
[----:B------:R1:W-:Y:S04]  /*02b0*/  STG.E desc[UR4][R2.64], R11 ;  /* 0x0000000b02007986 */ /* 0x0003e8000c101904 */
[----:B------:R-:W2:Y:S04]  /*02c0*/  LDG.E R18, desc[UR4][R4.64+-0xc] ;  /* 0xfffff40404127981 */ /* 0x000ea8000c1e1900 */
[----:B------:R-:W2:Y:S02]  /*02d0*/  LDG.E R19, desc[UR4][R16.64] ;  /* 0x0000000410137981 */ /* 0x000ea4000c1e1900 */
[----:B--2---:R-:W-:Y:S01]  /*02e0*/  FFMA R21, R18, R19, R11 ;  /* 0x0000001312157223 */ /* 0x004fe2000000000b */
[----:B------:R-:W-:-:S04]  /*02f0*/  IMAD.WIDE R18, R0, 0x4, R16 ;  /* 0x0000000400127825 */ /* 0x000fc800078e0210 */
[----:B------:R2:W-:Y:S04]  /*0300*/  STG.E desc[UR4][R2.64], R21 ;  /* 0x0000001502007986 */ /* 0x0005e8000c101904 */
[----:B------:R-:W3:Y:S04]  /*0310*/  LDG.E R20, desc[UR4][R4.64+-0x8] ;  /* 0xfffff80404147981 */ /* 0x000ee8000c1e1900 */
[----:B------:R-:W3:Y:S01]  /*0320*/  LDG.E R22, desc[UR4][R18.64] ;  /* 0x0000000412167981 */ /* 0x000ee2000c1e1900 */
[----:B------:R-:W-:-:S04]  /*0330*/  IMAD.WIDE R14, R0, 0x4, R18 ;  /* 0x00000004000e7825 */ /* 0x000fc800078e0212 */
[----:B---3--:R-:W-:-:S05]  /*0340*/  FFMA R23, R20, R22, R21 ;  /* 0x0000001614177223 */ /* 0x008fca0000000015 */
[----:B------:R3:W-:Y:S04]  /*0350*/  STG.E desc[UR4][R2.64], R23 ;  /* 0x0000001702007986 */ /* 0x0007e8000c101904 */
[----:B------:R-:W4:Y:S04]  /*0360*/  LDG.E R20, desc[UR4][R4.64+-0x4] ;  /* 0xfffffc0404147981 */ /* 0x000f28000c1e1900 */
[----:B-1----:R-:W4:Y:S01]  /*0370*/  LDG.E R11, desc[UR4][R14.64] ;  /* 0x000000040e0b7981 */ /* 0x002f22000c1e1900 */
[----:B------:R-:W-:-:S04]  /*0380*/  IMAD.WIDE R16, R0, 0x4, R14 ;  /* 0x0000000400107825 */ /* 0x000fc800078e020e */
[----:B----4-:R-:W-:-:S05]  /*0390*/  FFMA R11, R20, R11, R23 ;  /* 0x0000000b140b7223 */ /* 0x010fca0000000017 */
[----:B------:R1:W-:Y:S04]  /*03a0*/  STG.E desc[UR4][R2.64], R11 ;  /* 0x0000000b02007986 */ /* 0x0003e8000c101904 */
[----:B------:R-:W4:Y:S04]  /*03b0*/  LDG.E R20, desc[UR4][R4.64] ;  /* 0x0000000404147981 */ /* 0x000f28000c1e1900 */
[----:B--2---:R-:W4:Y:S01]  /*03c0*/  LDG.E R21, desc[UR4][R16.64] ;  /* 0x0000000410157981 */ /* 0x004f22000c1e1900 */
[----:B------:R-:W-:-:S04]  /*03d0*/  IMAD.WIDE R18, R0, 0x4, R16 ;  /* 0x0000000400127825 */ /* 0x000fc800078e0210 */
[----:B----4-:R-:W-:-:S05]  /*03e0*/  FFMA R21, R20, R21, R11 ;  /* 0x0000001514157223 */ /* 0x010fca000000000b */
[----:B------:R2:W-:Y:S04]  /*03f0*/  STG.E desc[UR4][R2.64], R21 ;  /* 0x0000001502007986 */ /* 0x0005e8000c101904 */
[----:B------:R-:W3:Y:S04]  /*0400*/  LDG.E R20, desc[UR4][R4.64+0x4] ;  /* 0x0000040404147981 */ /* 0x000ee8000c1e1900 */
[----:B------:R-:W3:Y:S01]  /*0410*/  LDG.E R22, desc[UR4][R18.64] ;  /* 0x0000000412167981 */ /* 0x000ee2000c1e1900 */
[----:B------:R-:W-:-:S04]  /*0420*/  IMAD.WIDE R14, R0, 0x4, R18 ;  /* 0x00000004000e7825 */ /* 0x000fc800078e0212 */
[----:B---3--:R-:W-:-:S05]  /*0430*/  FFMA R23, R20, R22, R21 ;  /* 0x0000001614177223 */ /* 0x008fca0000000015 */
[----:B------:R2:W-:Y:S04]  /*0440*/  STG.E desc[UR4][R2.64], R23 ;  /* 0x0000001702007986 */ /* 0x0005e8000c101904 */
[----:B------:R-:W3:Y:S04]  /*0450*/  LDG.E R20, desc[UR4][R4.64+0x8] ;  /* 0x0000080404147981 */ /* 0x000ee8000c1e1900 */
[----:B-1----:R-:W3:Y:S01]  /*0460*/  LDG.E R11, desc[UR4][R14.64] ;  /* 0x000000040e0b7981 */ /* 0x002ee2000c1e1900 */
[----:B------:R-:W-:Y:S01]  /*0470*/  IMAD.WIDE R16, R0, 0x4, R14 ;  /* 0x0000000400107825 */ /* 0x000fe200078e020e */
[----:B------:R-:W-:-:S03]  /*0480*/  IADD3 R10, PT, PT, R10, 0x8, RZ ;  /* 0x000000080a0a7810 */ /* 0x000fc60007ffe0ff */
[----:B---3--:R-:W-:-:S05]  /*0490*/  FFMA R25, R20, R11, R23 ;  /* 0x0000000b14197223 */ /* 0x008fca0000000017 */
[----:B------:R2:W-:Y:S04]  /*04a0*/  STG.E desc[UR4][R2.64], R25 ;  /* 0x0000001902007986 */ /* 0x0005e8000c101904 */
[----:B------:R-:W3:Y:S04]  /*04b0*/  LDG.E R16, desc[UR4][R16.64] ;  /* 0x0000000410107981 */ /* 0x000ee8000c1e1900 */
[----:B------:R1:W3:Y:S01]  /*04c0*/  LDG.E R20, desc[UR4][R4.64+0xc] ;  /* 0x00000c0404147981 */ /* 0x0002e2000c1e1900 */
[----:B------:R-:W-:Y:S02]  /*04d0*/  ISETP.NE.AND P1, PT, R10, RZ, PT ;  /* 0x000000ff0a00720c */ /* 0x000fe40003f25270 */
[----:B------:R-:W-:-:S02]  /*04e0*/  LEA R13, R0, R13, 0x3 ;  /* 0x0000000d000d7211 */ /* 0x000fc400078e18ff */
[----:B-1----:R-:W-:-:S04]  /*04f0*/  IADD3 R4, P2, PT, R4, 0x20, RZ ;  /* 0x0000002004047810 */ /* 0x002fc80007f5e0ff */
[----:B------:R-:W-:Y:S01]  /*0500*/  IADD3.X R5, PT, PT, RZ, R5, RZ, P2, !PT ;  /* 0x00000005ff057210 */ /* 0x000fe200017fe4ff */
[----:B---3--:R-:W-:-:S05]  /*0510*/  FFMA R11, R20, R16, R25 ;  /* 0x00000010140b7223 */ /* 0x008fca0000000019 */
[----:B------:R2:W-:Y:S01]  /*0520*/  STG.E desc[UR4][R2.64], R11 ;  /* 0x0000000b02007986 */ /* 0x0005e2000c101904 */
[----:B------:R-:W-:Y:S05]  /*0530*/  @P1 BRA `(.L_x_90) ;  /* 0xfffffffc00441947 */ /* 0x000fea000383ffff */
.L_x_89:
[----:B------:R-:W-:Y:S05]  /*0540*/  @!P0 EXIT ;  /* 0x000000000000894d */ /* 0x000fea0003800000 */
[----:B------:R-:W-:Y:S02]  /*0550*/  ISETP.GE.U32.AND P1, PT, R12, 0x4, PT ;  /* 0x000000040c00780c */ /* 0x000fe40003f26070 */
[----:B------:R-:W-:-:S04]  /*0560*/  LOP3.LUT R16, R6, 0x3, RZ, 0xc0, !PT ;  /* 0x0000000306107812 */ /* 0x000fc800078ec0ff */
[----:B------:R-:W-:-:S07]  /*0570*/  ISETP.NE.AND P0, PT, R16, RZ, PT ;  /* 0x000000ff1000720c */ /* 0x000fce0003f05270 */
[----:B------:R-:W-:Y:S06]  /*0580*/  @!P1 BRA `(.L_x_91) ;  /* 0x00000000007c9947 */ /* 0x000fec0003800000 */
[----:B------:R-:W1:Y:S01]  /*0590*/  LDC.64 R14, c[0x0][0x3a0] ;  /* 0x0000e800ff0e7b82 */ /* 0x000e620000000a00 */
[----:B------:R-:W-:Y:S01]  /*05a0*/  IADD3 R5, PT, PT, R8, R9, RZ ;  /* 0x0000000908057210 */ /* 0x000fe20007ffe0ff */
[----:B------:R-:W-:Y:S01]  /*05b0*/  IMAD R17, R9, R0, R7 ;  /* 0x0000000009117224 */ /* 0x000fe200078e0207 */
[----:B------:R-:W3:Y:S05]  /*05c0*/  LDCU.64 UR6, c[0x0][0x3a0] ;  /* 0x00007400ff0677ac */ /* 0x000eea0008000a00 */
[----:B------:R-:W4:Y:S01]  /*05d0*/  LDC.64 R12, c[0x0][0x390] ;  /* 0x0000e400ff0c7b82 */ /* 0x000f220000000a00 */
[----:B-1----:R-:W-:-:S06]  /*05e0*/  IMAD.WIDE.U32 R14, R5, 0x4, R14 ;  /* 0x00000004050e7825 */ /* 0x002fcc00078e000e */
[----:B------:R-:W5:Y:S01]  /*05f0*/  LDG.E R14, desc[UR4][R14.64] ;  /* 0x000000040e0e7981 */ /* 0x000f62000c1e1900 */
[----:B----4-:R-:W-:-:S05]  /*0600*/  IMAD.WIDE R12, R17, 0x4, R12 ;  /* 0x00000004110c7825 */ /* 0x010fca00078e020c */
[----:B------:R-:W5:Y:S01]  /*0610*/  LDG.E R10, desc[UR4][R12.64] ;  /* 0x000000040c0a7981 */ /* 0x000f62000c1e1900 */
[----:B------:R-:W-:-:S04]  /*0620*/  IADD3 R5, P1, PT, R8, R9, RZ ;  /* 0x0000000908057210 */ /* 0x000fc80007f3e0ff */
[----:B------:R-:W-:Y:S02]  /*0630*/  IADD3.X R18, PT, PT, RZ, RZ, RZ, P1, !PT ;  /* 0x000000ffff127210 */ /* 0x000fe40000ffe4ff */
[----:B---3--:R-:W-:-:S04]  /*0640*/  LEA R4, P1, R5, UR6, 0x2 ;  /* 0x0000000605047c11 */ /* 0x008fc8000f8210ff */
[----:B------:R-:W-:Y:S01]  /*0650*/  LEA.HI.X R5, R5, UR7, R18, 0x2, P1 ;  /* 0x0000000705057c11 */ /* 0x000fe200088f1412 */
[----:B-----5:R-:W-:Y:S01]  /*0660*/  FFMA R17, R14, R10, R11 ;  /* 0x0000000a0e117223 */ /* 0x020fe2000000000b */
[----:B--2---:R-:W-:-:S04]  /*0670*/  IMAD.WIDE R10, R0, 0x4, R12 ;  /* 0x00000004000a7825 */ /* 0x004fc800078e020c */
[----:B------:R1:W-:Y:S04]  /*0680*/  STG.E desc[UR4][R2.64], R17 ;  /* 0x0000001102007986 */ /* 0x0003e8000c101904 */
[----:B------:R-:W2:Y:S04]  /*0690*/  LDG.E R18, desc[UR4][R10.64] ;  /* 0x000000040a127981 */ /* 0x000ea8000c1e1900 */
[----:B------:R-:W2:Y:S01]  /*06a0*/  LDG.E R14, desc[UR4][R4.64+0x4] ;  /* 0x00000404040e7981 */ /* 0x000ea2000c1e1900 */
[----:B------:R-:W-:-:S04]  /*06b0*/  IMAD.WIDE R12, R0, 0x4, R10 ;  /* 0x00000004000c7825 */ /* 0x000fc800078e020a */
[----:B--2---:R-:W-:-:S05]  /*06c0*/  FFMA R19, R14, R18, R17 ;  /* 0x000000120e137223 */ /* 0x004fca0000000011 */
[----:B------:R1:W-:Y:S04]  /*06d0*/  STG.E desc[UR4][R2.64], R19 ;  /* 0x0000001302007986 */ /* 0x0003e8000c101904 */
[----:B------:R-:W2:Y:S04]  /*06e0*/  LDG.E R14, desc[UR4][R4.64+0x8] ;  /* 0x00000804040e7981 */ /* 0x000ea8000c1e1900 */
[----:B------:R-:W2:Y:S02]  /*06f0*/  LDG.E R15, desc[UR4][R12.64] ;  /* 0x000000040c0f7981 */ /* 0x000ea4000c1e1900 */
[----:B--2---:R-:W-:Y:S01]  /*0700*/  FFMA R21, R14, R15, R19 ;  /* 0x0000000f0e157223 */ /* 0x004fe20000000013 */
[----:B------:R-:W-:-:S04]  /*0710*/  IMAD.WIDE R14, R0, 0x4, R12 ;  /* 0x00000004000e7825 */ /* 0x000fc800078e020c */
[----:B------:R1:W-:Y:S04]  /*0720*/  STG.E desc[UR4][R2.64], R21 ;  /* 0x0000001502007986 */ /* 0x0003e8000c101904 */
[----:B------:R-:W2:Y:S04]  /*0730*/  LDG.E R18, desc[UR4][R4.64+0xc] ;  /* 0x00000c0404127981 */ /* 0x000ea8000c1e1900 */
[----:B------:R-:W2:Y:S01]  /*0740*/  LDG.E R14, desc[UR4][R14.64] ;  /* 0x000000040e0e7981 */ /* 0x000ea2000c1e1900 */
[----:B------:R-:W-:Y:S01]  /*0750*/  IADD3 R9, PT, PT, R9, 0x4, RZ ;  /* 0x0000000409097810 */ /* 0x000fe20007ffe0ff */
[----:B--2---:R-:W-:-:S05]  /*0760*/  FFMA R11, R18, R14, R21 ;  /* 0x0000000e120b7223 */ /* 0x004fca0000000015 */
[----:B------:R1:W-:Y:S02]  /*0770*/  STG.E desc[UR4][R2.64], R11 ;  /* 0x0000000b02007986 */ /* 0x0003e4000c101904 */
.L_x_91:
[----:B------:R-:W-:Y:S05]  /*0780*/  @!P0 EXIT ;  /* 0x000000000000894d */ /* 0x000fea0003800000 */
[----:B------:R-:W-:Y:S02]  /*0790*/  ISETP.NE.AND P1, PT, R16, 0x1, PT ;  /* 0x000000011000780c */ /* 0x000fe40003f25270 */
[----:B------:R-:W-:-:S04]  /*07a0*/  LOP3.LUT R6, R6, 0x1, RZ, 0xc0, !PT ;  /* 0x0000000106067812 */ /* 0x000fc800078ec0ff */
[----:B------:R-:W-:-:S07]  /*07b0*/  ISETP.NE.U32.AND P0, PT, R6, 0x1, PT ;  /* 0x000000010600780c */ /* 0x000fce0003f05070 */
[----:B------:R-:W-:Y:S06]  /*07c0*/  @!P1 BRA `(.L_x_92) ;  /* 0x0000000000549947 */ /* 0x000fec0003800000 */
[----:B------:R-:W3:Y:S01]  /*07d0*/  LDC.64 R4, c[0x0][0x3a0] ;  /* 0x0000e800ff047b82 */ /* 0x000ee20000000a00 */
[----:B------:R-:W-:Y:S01]  /*07e0*/  IADD3 R13, PT, PT, R8, R9, RZ ;  /* 0x00000009080d7210 */ /* 0x000fe20007ffe0ff */
[----:B-1----:R-:W-:Y:S01]  /*07f0*/  IMAD R17, R9, R0, R7 ;  /* 0x0000000009117224 */ /* 0x002fe200078e0207 */
[----:B------:R-:W1:Y:S05]  /*0800*/  LDCU.64 UR6, c[0x0][0x3a0] ;  /* 0x00007400ff0677ac */ /* 0x000e6a0008000a00 */
[----:B------:R-:W4:Y:S01]  /*0810*/  LDC.64 R14, c[0x0][0x390] ;  /* 0x0000e400ff0e7b82 */ /* 0x000f220000000a00 */
[----:B---3--:R-:W-:-:S06]  /*0820*/  IMAD.WIDE.U32 R12, R13, 0x4, R4 ;  /* 0x000000040d0c7825 */ /* 0x008fcc00078e0004 */
[----:B------:R-:W3:Y:S01]  /*0830*/  LDG.E R12, desc[UR4][R12.64] ;  /* 0x000000040c0c7981 */ /* 0x000ee2000c1e1900 */
[----:B----4-:R-:W-:-:S05]  /*0840*/  IMAD.WIDE R14, R17, 0x4, R14 ;  /* 0x00000004110e7825 */ /* 0x010fca00078e020e */
[----:B------:R-:W3:Y:S01]  /*0850*/  LDG.E R6, desc[UR4][R14.64] ;  /* 0x000000040e067981 */ /* 0x000ee2000c1e1900 */
[----:B------:R-:W-:-:S04]  /*0860*/  IADD3 R5, P1, PT, R8, R9, RZ ;  /* 0x0000000908057210 */ /* 0x000fc80007f3e0ff */
[----:B------:R-:W-:Y:S02]  /*0870*/  IADD3.X R10, PT, PT, RZ, RZ, RZ, P1, !PT ;  /* 0x000000ffff0a7210 */ /* 0x000fe40000ffe4ff */
[----:B-1----:R-:W-:Y:S01]  /*0880*/  LEA R4, P1, R5, UR6, 0x2 ;  /* 0x0000000605047c11 */ /* 0x002fe2000f8210ff */
[----:B------:R-:W-:-:S03]  /*0890*/  IMAD.WIDE R16, R0, 0x4, R14 ;  /* 0x0000000400107825 */ /* 0x000fc600078e020e */
[----:B------:R-:W-:Y:S01]  /*08a0*/  LEA.HI.X R5, R5, UR7, R10, 0x2, P1 ;  /* 0x0000000705057c11 */ /* 0x000fe200088f140a */
[----:B---3--:R-:W-:-:S05]  /*08b0*/  FFMA R19, R12, R6, R11 ;  /* 0x000000060c137223 */ /* 0x008fca000000000b */
[----:B------:R3:W-:Y:S04]  /*08c0*/  STG.E desc[UR4][R2.64], R19 ;  /* 0x0000001302007986 */ /* 0x0007e8000c101904 */
[----:B------:R-:W2:Y:S04]  /*08d0*/  LDG.E R16, desc[UR4][R16.64] ;  /* 0x0000000410107981 */ /* 0x000ea8000c1e1900 */
[----:B------:R-:W2:Y:S01]  /*08e0*/  LDG.E R4, desc[UR4][R4.64+0x4] ;  /* 0x0000040404047981 */ /* 0x000ea2000c1e1900 */
[----:B------:R-:W-:Y:S01]  /*08f0*/  IADD3 R9, PT, PT, R9, 0x2, RZ ;  /* 0x0000000209097810 */ /* 0x000fe20007ffe0ff */
[----:B--2---:R-:W-:-:S05]  /*0900*/  FFMA R11, R4, R16, R19 ;  /* 0x00000010040b7223 */ /* 0x004fca0000000013 */
[----:B------:R3:W-:Y:S02]  /*0910*/  STG.E desc[UR4][R2.64], R11 ;  /* 0x0000000b02007986 */ /* 0x0007e4000c101904 */
.L_x_92:
[----:B------:R-:W-:Y:S05]  /*0920*/  @P0 EXIT ;  /* 0x000000000000094d */ /* 0x000fea0003800000 */
[----:B------:R-:W4:Y:S01]  /*0930*/  LDC.64 R4, c[0x0][0x3a0] ;  /* 0x0000e800ff047b82 */ /* 0x000f220000000a00 */
[----:B------:R-:W-:Y:S01]  /*0940*/  IADD3 R15, PT, PT, R8, R9, RZ ;  /* 0x00000009080f7210 */ /* 0x000fe20007ffe0ff */
[----:B------:R-:W-:-:S06]  /*0950*/  IMAD R7, R9, R0, R7 ;  /* 0x0000000009077224 */ /* 0x000fcc00078e0207 */
[----:B------:R-:W5:Y:S01]  /*0960*/  LDC.64 R12, c[0x0][0x390] ;  /* 0x0000e400ff0c7b82 */ /* 0x000f620000000a00 */
[----:B----4-:R-:W-:-:S06]  /*0970*/  IMAD.WIDE.U32 R4, R15, 0x4, R4 ;  /* 0x000000040f047825 */ /* 0x010fcc00078e0004 */
[----:B------:R-:W1:Y:S01]  /*0980*/  LDG.E R4, desc[UR4][R4.64] ;  /* 0x0000000404047981 */ /* 0x000e62000c1e1900 */
[----:B-----5:R-:W-:-:S06]  /*0990*/  IMAD.WIDE R6, R7, 0x4, R12 ;  /* 0x0000000407067825 */ /* 0x020fcc00078e020c */
[----:B------:R-:W1:Y:S02]  /*09a0*/  LDG.E R6, desc[UR4][R6.64] ;  /* 0x0000000406067981 */ /* 0x000e64000c1e1900 */
[----:B-123--:R-:W-:-:S05]  /*09b0*/  FFMA R11, R4, R6, R11 ;  /* 0x00000006040b7223 */ /* 0x00efca000000000b */
[----:B------:R-:W-:Y:S01]  /*09c0*/  STG.E desc[UR4][R2.64], R11 ;  /* 0x0000000b02007986 */ /* 0x000fe2000c101904 */
[----:B------:R-:W-:Y:S05]  /*09d0*/  EXIT ;  /* 0x000000000000794d */ /* 0x000fea0003800000 */
.L_x_93:
        /* <DEDUP_REMOVED lines=10> */
.L_x_110:


//--------------------- .text._Z12forward_passiiiPfS_S_S_ --------------------------
	.section	.text._Z12forward_passiiiPfS_S_S_,"ax",@progbits
	.align	128
        .global         _Z12forward_passiiiPfS_S_S_
        .type           _Z12forward_passiiiPfS_S_S_,@function
        .size           _Z12forward_passiiiPfS_S_S_,(.L_x_111 - _Z12forward_passiiiPfS_S_S_)
        .other          _Z12forward_passiiiPfS_S_S_,@"STO_CUDA_ENTRY STV_DEFAULT"
_Z12forward_passiiiPfS_S_S_:
.text._Z12forward_passiiiPfS_S_S_:
        /* <DEDUP_REMOVED lines=14> */
[----:B------:R-:W0:Y:S01]  /*00e0*/  LDC.64 R4, c[0x0][0x398] ;  /* 0x0000e600ff047b82 */ /* 0x000e220000000a00 */
[----:B------:R-:W1:Y:S07]  /*00f0*/  LDCU.64 UR4, c[0x0][0x358] ;  /* 0x00006b00ff0477ac */ /* 0x000e6e0008000a00 */
[----:B------:R-:W2:Y:S08]  /*0100*/  LDC R6, c[0x0][0x384] ;  /* 0x0000e100ff067b82 */ /* 0x000eb00000000800 */
[----:B------:R-:W3:Y:S01]  /*0110*/  LDC.64 R2, c[0x0][0x3a8] ;  /* 0x0000ea00ff027b82 */ /* 0x000ee20000000a00 */
[----:B0-----:R-:W-:-:S05]  /*0120*/  IMAD.WIDE R4, R7, 0x4, R4 ;  /* 0x0000000407047825 */ /* 0x001fca00078e0204 */
[----:B-1----:R-:W4:Y:S01]  /*0130*/  LDG.E R13, desc[UR4][R4.64] ;  /* 0x00000004040d7981 */ /* 0x002f22000c1e1900 */
[----:B------:R-:W-:Y:S01]  /*0140*/  IMAD R11, R9, R0, R7 ;  /* 0x00000000090b7224 */ /* 0x000fe200078e0207 */
[----:B--2---:R-:W-:-:S03]  /*0150*/  ISETP.GE.AND P0, PT, R6, 0x1, PT ;  /* 0x000000010600780c */ /* 0x004fc60003f06270 */
[----:B---3--:R-:W-:-:S05]  /*0160*/  IMAD.WIDE R2, R11, 0x4, R2 ;  /* 0x000000040b027825 */ /* 0x008fca00078e0202 */
[----:B----4-:R0:W-:Y:S05]  /*0170*/  STG.E desc[UR4][R2.64], R13 ;  /* 0x0000000d02007986 */ /* 0x0101ea000c101904 */
[----:B------:R-:W-:Y:S05]  /*0180*/  @!P0 EXIT ;  /* 0x000000000000894d */ /* 0x000fea0003800000 */
[C---:B------:R-:W-:Y:S01]  /*0190*/  ISETP.GE.U32.AND P1, PT, R6.reuse, 0x8, PT ;  /* 0x000000080600780c */ /* 0x040fe20003f26070 */
[----:B------:R-:W-:Y:S01]  /*01a0*/  HFMA2 R8, -RZ, RZ, 0, 0 ;  /* 0x00000000ff087431 */ /* 0x000fe200000001ff */
[----:B------:R-:W-:Y:S01]  /*01b0*/  LOP3.LUT R18, R6, 0x7, RZ, 0xc0, !PT ;  /* 0x0000000706127812 */ /* 0x000fe200078ec0ff */
[----:B------:R-:W-:-:S03]  /*01c0*/  IMAD R9, R9, R6, RZ ;  /* 0x0000000609097224 */ /* 0x000fc600078e02ff */
[----:B------:R-:W-:-:S07]  /*01d0*/  ISETP.NE.AND P0, PT, R18, RZ, PT ;  /* 0x000000ff1200720c */ /* 0x000fce0003f05270 */
[----:B------:R-:W-:Y:S06]  /*01e0*/  @!P1 BRA `(.L_x_94) ;  /* 0x0000000000d89947 */ /* 0x000fec0003800000 */
[----:B------:R-:W1:Y:S01]  /*01f0*/  LDC.64 R4, c[0x0][0x3a0] ;  /* 0x0000e800ff047b82 */ /* 0x000e620000000a00 */
[----:B------:R-:W-:Y:S02]  /*0200*/  LOP3.LUT R8, R6, 0x7ffffff8, RZ, 0xc0, !PT ;  /* 0x7ffffff806087812 */ /* 0x000fe400078ec0ff */
[----:B------:R-:W-:Y:S02]  /*0210*/  MOV R11, R7 ;  /* 0x00000007000b7202 */ /* 0x000fe40000000f00 */
[----:B------:R-:W-:Y:S01]  /*0220*/  IADD3 R10, PT, PT, -R8, RZ, RZ ;  /* 0x000000ff080a7210 */ /* 0x000fe20007ffe1ff */
[----:B-1----:R-:W-:-:S03]  /*0230*/  IMAD.WIDE.U32 R4, R9, 0x4, R4 ;  /* 0x0000000409047825 */ /* 0x002fc600078e0004 */
[----:B------:R-:W-:-:S04]  /*0240*/  IADD3 R4, P1, PT, R4, 0x10, RZ ;  /* 0x0000001004047810 */ /* 0x000fc80007f3e0ff */
[----:B------:R-:W-:-:S09]  /*0250*/  IADD3.X R5, PT, PT, RZ, R5, RZ, P1, !PT ;  /* 0x00000005ff057210 */ /* 0x000fd20000ffe4ff */
.L_x_95:
[----:B-1----:R-:W1:Y:S01]  /*0260*/  LDC.64 R14, c[0x0][0x390] ;  /* 0x0000e400ff0e7b82 */ /* 0x002e620000000a00 */
[----:B------:R-:W2:Y:S01]  /*0270*/  LDG.E R12, desc[UR4][R4.64+-0x10] ;  /* 0xfffff004040c7981 */ /* 0x000ea2000c1e1900 */
[----:B-1----:R-:W-:-:S05]  /*0280*/  IMAD.WIDE R14, R11, 0x4, R14 ;  /* 0x000000040b0e7825 */ /* 0x002fca00078e020e */
[----:B------:R-:W2:Y:S02]  /*0290*/  LDG.E R16, desc[UR4][R14.64] ;  /* 0x000000040e107981 */ /* 0x000ea4000c1e1900 */
[----:B--2---:R-:W-:Y:S01]  /*02a0*/  FFMA R19, R12, R16, R13 ;  /* 0x000000100c137223 */ /* 0x004fe2000000000d */
[----:B0-----:R-:W-:-:S04]  /*02b0*/  IMAD.WIDE R12, R0, 0x4, R14 ;  /* 0x00000004000c7825 */ /* 0x001fc800078e020e */
        /* <DEDUP_REMOVED lines=8> */
[----:B------:R-:W-:-:S04]  /*0340*/  IMAD.WIDE R14, R0, 0x4, R16 ;  /* 0x00000004000e7825 */ /* 0x000fc800078e0210 */
[----:B--2---:R-:W-:-:S05]  /*0350*/  FFMA R23, R20, R22, R21 ;  /* 0x0000001614177223 */ /* 0x004fca0000000015 */
[----:B------:R2:W-:Y:S04]  /*0360*/  STG.E desc[UR4][R2.64], R23 ;  /* 0x0000001702007986 */ /* 0x0005e8000c101904 */
[----:B------:R-:W3:Y:S04]  /*0370*/  LDG.E R20, desc[UR4][R4.64+-0x4] ;  /* 0xfffffc0404147981 */ /* 0x000ee8000c1e1900 */
[----:B0-----:R-:W3:Y:S01]  /*0380*/  LDG.E R19, desc[UR4][R14.64] ;  /* 0x000000040e137981 */ /* 0x001ee2000c1e1900 */
[----:B------:R-:W-:-:S04]  /*0390*/  IMAD.WIDE R12, R0, 0x4, R14 ;  /* 0x00000004000c7825 */ /* 0x000fc800078e020e */
[----:B---3--:R-:W-:-:S05]  /*03a0*/  FFMA R19, R20, R19, R23 ;  /* 0x0000001314137223 */ /* 0x008fca0000000017 */
[----:B------:R0:W-:Y:S04]  /*03b0*/  STG.E desc[UR4][R2.64], R19 ;  /* 0x0000001302007986 */ /* 0x0001e8000c101904 */
[----:B------:R-:W3:Y:S04]  /*03c0*/  LDG.E R20, desc[UR4][R4.64] ;  /* 0x0000000404147981 */ /* 0x000ee8000c1e1900 */
[----:B-1----:R-:W3:Y:S01]  /*03d0*/  LDG.E R21, desc[UR4][R12.64] ;  /* 0x000000040c157981 */ /* 0x002ee2000c1e1900 */
[----:B------:R-:W-:-:S04]  /*03e0*/  IMAD.WIDE R16, R0, 0x4, R12 ;  /* 0x0000000400107825 */ /* 0x000fc800078e020c */
[----:B---3--:R-:W-:-:S05]  /*03f0*/  FFMA R25, R20, R21, R19 ;  /* 0x0000001514197223 */ /* 0x008fca0000000013 */
[----:B------:R1:W-:Y:S04]  /*0400*/  STG.E desc[UR4][R2.64], R25 ;  /* 0x0000001902007986 */ /* 0x0003e8000c101904 */
[----:B------:R-:W2:Y:S04]  /*0410*/  LDG.E R20, desc[UR4][R4.64+0x4] ;  /* 0x0000040404147981 */ /* 0x000ea8000c1e1900 */
[----:B------:R-:W2:Y:S01]  /*0420*/  LDG.E R21, desc[UR4][R16.64] ;  /* 0x0000000410157981 */ /* 0x000ea2000c1e1900 */
[----:B------:R-:W-:-:S04]  /*0430*/  IMAD.WIDE R14, R0, 0x4, R16 ;  /* 0x00000004000e7825 */ /* 0x000fc800078e0210 */
[----:B--2---:R-:W-:-:S05]  /*0440*/  FFMA R23, R20, R21, R25 ;  /* 0x0000001514177223 */ /* 0x004fca0000000019 */
[----:B------:R1:W-:Y:S04]  /*0450*/  STG.E desc[UR4][R2.64], R23 ;  /* 0x0000001702007986 */ /* 0x0003e8000c101904 */
[----:B------:R-:W2:Y:S04]  /*0460*/  LDG.E R20, desc[UR4][R4.64+0x8] ;  /* 0x0000080404147981 */ /* 0x000ea8000c1e1900 */
[----:B0-----:R-:W2:Y:S01]  /*0470*/  LDG.E R19, desc[UR4][R14.64] ;  /* 0x000000040e137981 */ /* 0x001ea2000c1e1900 */
[----:B------:R-:W-:Y:S01]  /*0480*/  IADD3 R10, PT, PT, R10, 0x8, RZ ;  /* 0x000000080a0a7810 */ /* 0x000fe20007ffe0ff */
[----:B--2---:R-:W-:Y:S01]  /*0490*/  FFMA R19, R20, R19, R23 ;  /* 0x0000001314137223 */ /* 0x004fe20000000017 */
[----:B------:R-:W-:-:S04]  /*04a0*/  IMAD.WIDE R20, R0, 0x4, R14 ;  /* 0x0000000400147825 */ /* 0x000fc800078e020e */
[----:B------:R1:W-:Y:S04]  /*04b0*/  STG.E desc[UR4][R2.64], R19 ;  /* 0x0000001302007986 */ /* 0x0003e8000c101904 */
[----:B------:R-:W2:Y:S04]  /*04c0*/  LDG.E R20, desc[UR4][R20.64] ;  /* 0x0000000414147981 */ /* 0x000ea8000c1e1900 */
[----:B------:R0:W2:Y:S01]  /*04d0*/  LDG.E R12, desc[UR4][R4.64+0xc] ;  /* 0x00000c04040c7981 */ /* 0x0000a2000c1e1900 */
[----:B------:R-:W-:Y:S02]  /*04e0*/  ISETP.NE.AND P1, PT, R10, RZ, PT ;  /* 0x000000ff0a00720c */ /* 0x000fe40003f25270 */
[----:B------:R-:W-:-:S02]  /*04f0*/  LEA R11, R0, R11, 0x3 ;  /* 0x0000000b000b7211 */ /* 0x000fc400078e18ff */
[----:B0-----:R-:W-:-:S04]  /*0500*/  IADD3 R4, P2, PT, R4, 0x20, RZ ;  /* 0x0000002004047810 */ /* 0x001fc80007f5e0ff */
[----:B------:R-:W-:Y:S01]  /*0510*/  IADD3.X R5, PT, PT, RZ, R5, RZ, P2, !PT ;  /* 0x00000005ff057210 */ /* 0x000fe200017fe4ff */
[----:B--2---:R-:W-:-:S05]  /*0520*/  FFMA R13, R12, R20, R19 ;  /* 0x000000140c0d7223 */ /* 0x004fca0000000013 */
[----:B------:R1:W-:Y:S01]  /*0530*/  STG.E desc[UR4][R2.64], R13 ;  /* 0x0000000d02007986 */ /* 0x0003e2000c101904 */
[----:B------:R-:W-:Y:S05]  /*0540*/  @P1 BRA `(.L_x_95) ;  /* 0xfffffffc00441947 */ /* 0x000fea000383ffff */
.L_x_94:
[----:B------:R-:W-:Y:S05]  /*0550*/  @!P0 EXIT ;  /* 0x000000000000894d */ /* 0x000fea0003800000 */
[----:B------:R-:W-:Y:S02]  /*0560*/  ISETP.GE.U32.AND P1, PT, R18, 0x4, PT ;  /* 0x000000041200780c */ /* 0x000fe40003f26070 */
[----:B------:R-:W-:-:S04]  /*0570*/  LOP3.LUT R16, R6, 0x3, RZ, 0xc0, !PT ;  /* 0x0000000306107812 */ /* 0x000fc800078ec0ff */
[----:B------:R-:W-:-:S07]  /*0580*/  ISETP.NE.AND P0, PT, R16, RZ, PT ;  /* 0x000000ff1000720c */ /* 0x000fce0003f05270 */
[----:B------:R-:W-:Y:S06]  /*0590*/  @!P1 BRA `(.L_x_96) ;  /* 0x00000000007c9947 */ /* 0x000fec0003800000 */
[----:B------:R-:W2:Y:S01]  /*05a0*/  LDC.64 R14, c[0x0][0x3a0] ;  /* 0x0000e800ff0e7b82 */ /* 0x000ea20000000a00 */
[----:B------:R-:W-:Y:S01]  /*05b0*/  IADD3 R5, PT, PT, R9, R8, RZ ;  /* 0x0000000809057210 */ /* 0x000fe20007ffe0ff */
[----:B------:R-:W-:Y:S01]  /*05c0*/  IMAD R17, R8, R0, R7 ;  /* 0x0000000008117224 */ /* 0x000fe200078e0207 */
[----:B------:R-:W3:Y:S05]  /*05d0*/  LDCU.64 UR6, c[0x0][0x3a0] ;  /* 0x00007400ff0677ac */ /* 0x000eea0008000a00 */
[----:B------:R-:W4:Y:S01]  /*05e0*/  LDC.64 R10, c[0x0][0x390] ;  /* 0x0000e400ff0a7b82 */ /* 0x000f220000000a00 */
[----:B--2---:R-:W-:-:S06]  /*05f0*/  IMAD.WIDE.U32 R14, R5, 0x4, R14 ;  /* 0x00000004050e7825 */ /* 0x004fcc00078e000e */
[----:B------:R-:W2:Y:S01]  /*0600*/  LDG.E R14, desc[UR4][R14.64] ;  /* 0x000000040e0e7981 */ /* 0x000ea2000c1e1900 */
[----:B----4-:R-:W-:-:S05]  /*0610*/  IMAD.WIDE R10, R17, 0x4, R10 ;  /* 0x00000004110a7825 */ /* 0x010fca00078e020a */
[----:B------:R-:W2:Y:S01]  /*0620*/  LDG.E R12, desc[UR4][R10.64] ;  /* 0x000000040a0c7981 */ /* 0x000ea2000c1e1900 */
[----:B------:R-:W-:-:S04]  /*0630*/  IADD3 R5, P1, PT, R9, R8, RZ ;  /* 0x0000000809057210 */ /* 0x000fc80007f3e0ff */
[----:B------:R-:W-:Y:S02]  /*0640*/  IADD3.X R18, PT, PT, RZ, RZ, RZ, P1, !PT ;  /* 0x000000ffff127210 */ /* 0x000fe40000ffe4ff */
[----:B---3--:R-:W-:-:S04]  /*0650*/  LEA R4, P1, R5, UR6, 0x2 ;  /* 0x0000000605047c11 */ /* 0x008fc8000f8210ff */
[----:B------:R-:W-:Y:S01]  /*0660*/  LEA.HI.X R5, R5, UR7, R18, 0x2, P1 ;  /* 0x0000000705057c11 */ /* 0x000fe200088f1412 */
[----:B--2---:R-:W-:Y:S01]  /*0670*/  FFMA R17, R14, R12, R13 ;  /* 0x0000000c0e117223 */ /* 0x004fe2000000000d */
[----:B01----:R-:W-:-:S04]  /*0680*/  IMAD.WIDE R12, R0, 0x4, R10 ;  /* 0x00000004000c7825 */ /* 0x003fc800078e020a */
[----:B------:R2:W-:Y:S04]  /*0690*/  STG.E desc[UR4][R2.64], R17 ;  /* 0x0000001102007986 */ /* 0x0005e8000c101904 */
[----:B------:R-:W3:Y:S04]  /*06a0*/  LDG.E R18, desc[UR4][R12.64] ;  /* 0x000000040c127981 */ /* 0x000ee8000c1e1900 */
[----:B------:R-:W3:Y:S01]  /*06b0*/  LDG.E R14, desc[UR4][R4.64+0x4] ;  /* 0x00000404040e7981 */ /* 0x000ee2000c1e1900 */
[----:B------:R-:W-:-:S04]  /*06c0*/  IMAD.WIDE R10, R0, 0x4, R12 ;  /* 0x00000004000a7825 */ /* 0x000fc800078e020c */
[----:B---3--:R-:W-:-:S05]  /*06d0*/  FFMA R19, R14, R18, R17 ;  /* 0x000000120e137223 */ /* 0x008fca0000000011 */
[----:B------:R2:W-:Y:S04]  /*06e0*/  STG.E desc[UR4][R2.64], R19 ;  /* 0x0000001302007986 */ /* 0x0005e8000c101904 */
[----:B------:R-:W3:Y:S04]  /*06f0*/  LDG.E R14, desc[UR4][R4.64+0x8] ;  /* 0x00000804040e7981 */ /* 0x000ee8000c1e1900 */
[----:B------:R-:W3:Y:S02]  /*0700*/  LDG.E R15, desc[UR4][R10.64] ;  /* 0x000000040a0f7981 */ /* 0x000ee4000c1e1900 */
[----:B---3--:R-:W-:Y:S01]  /*0710*/  FFMA R21, R14, R15, R19 ;  /* 0x0000000f0e157223 */ /* 0x008fe20000000013 */
[----:B------:R-:W-:-:S04]  /*0720*/  IMAD.WIDE R14, R0, 0x4, R10 ;  /* 0x00000004000e7825 */ /* 0x000fc800078e020a */
[----:B------:R2:W-:Y:S04]  /*0730*/  STG.E desc[UR4][R2.64], R21 ;  /* 0x0000001502007986 */ /* 0x0005e8000c101904 */
[----:B------:R-:W3:Y:S04]  /*0740*/  LDG.E R18, desc[UR4][R4.64+0xc] ;  /* 0x00000c0404127981 */ /* 0x000ee8000c1e1900 */
[----:B------:R-:W3:Y:S01]  /*0750*/  LDG.E R14, desc[UR4][R14.64] ;  /* 0x000000040e0e7981 */ /* 0x000ee2000c1e1900 */
[----:B------:R-:W-:Y:S01]  /*0760*/  IADD3 R8, PT, PT, R8, 0x4, RZ ;  /* 0x0000000408087810 */ /* 0x000fe20007ffe0ff */
[----:B---3--:R-:W-:-:S05]  /*0770*/  FFMA R13, R18, R14, R21 ;  /* 0x0000000e120d7223 */ /* 0x008fca0000000015 */
[----:B------:R2:W-:Y:S02]  /*0780*/  STG.E desc[UR4][R2.64], R13 ;  /* 0x0000000d02007986 */ /* 0x0005e4000c101904 */
.L_x_96:
[----:B------:R-:W-:Y:S05]  /*0790*/  @!P0 EXIT ;  /* 0x000000000000894d */ /* 0x000fea0003800000 */
[----:B------:R-:W-:Y:S02]  /*07a0*/  ISETP.NE.AND P1, PT, R16, 0x1, PT ;  /* 0x000000011000780c */ /* 0x000fe40003f25270 */
[----:B------:R-:W-:-:S04]  /*07b0*/  LOP3.LUT R6, R6, 0x1, RZ, 0xc0, !PT ;  /* 0x0000000106067812 */ /* 0x000fc800078ec0ff */
[----:B------:R-:W-:-:S07]  /*07c0*/  ISETP.NE.U32.AND P0, PT, R6, 0x1, PT ;  /* 0x000000010600780c */ /* 0x000fce0003f05070 */
[----:B------:R-:W-:Y:S06]  /*07d0*/  @!P1 BRA `(.L_x_97) ;  /* 0x0000000000549947 */ /* 0x000fec0003800000 */
[----:B------:R-:W3:Y:S01]  /*07e0*/  LDC.64 R4, c[0x0][0x3a0] ;  /* 0x0000e800ff047b82 */ /* 0x000ee20000000a00 */
[----:B------:R-:W-:Y:S01]  /*07f0*/  IADD3 R11, PT, PT, R9, R8, RZ ;  /* 0x00000008090b7210 */ /* 0x000fe20007ffe0ff */
[----:B--2---:R-:W-:Y:S01]  /*0800*/  IMAD R17, R8, R0, R7 ;  /* 0x0000000008117224 */ /* 0x004fe200078e0207 */
[----:B------:R-:W2:Y:S05]  /*0810*/  LDCU.64 UR6, c[0x0][0x3a0] ;  /* 0x00007400ff0677ac */ /* 0x000eaa0008000a00 */
[----:B------:R-:W4:Y:S01]  /*0820*/  LDC.64 R14, c[0x0][0x390] ;  /* 0x0000e400ff0e7b82 */ /* 0x000f220000000a00 */
[----:B---3--:R-:W-:-:S06]  /*0830*/  IMAD.WIDE.U32 R10, R11, 0x4, R4 ;  /* 0x000000040b0a7825 */ /* 0x008fcc00078e0004 */
[----:B------:R-:W1:Y:S01]  /*0840*/  LDG.E R10, desc[UR4][R10.64] ;  /* 0x000000040a0a7981 */ /* 0x000e62000c1e1900 */
[----:B----4-:R-:W-:-:S05]  /*0850*/  IMAD.WIDE R14, R17, 0x4, R14 ;  /* 0x00000004110e7825 */ /* 0x010fca00078e020e */
[----:B------:R-:W1:Y:S01]  /*0860*/  LDG.E R6, desc[UR4][R14.64] ;  /* 0x000000040e067981 */ /* 0x000e62000c1e1900 */
[----:B------:R-:W-:-:S04]  /*0870*/  IADD3 R5, P1, PT, R9, R8, RZ ;  /* 0x0000000809057210 */ /* 0x000fc80007f3e0ff */
[----:B------:R-:W-:Y:S02]  /*0880*/  IADD3.X R12, PT, PT, RZ, RZ, RZ, P1, !PT ;  /* 0x000000ffff0c7210 */ /* 0x000fe40000ffe4ff */
[----:B--2---:R-:W-:Y:S01]  /*0890*/  LEA R4, P1, R5, UR6, 0x2 ;  /* 0x0000000605047c11 */ /* 0x004fe2000f8210ff */
[----:B------:R-:W-:-:S03]  /*08a0*/  IMAD.WIDE R16, R0, 0x4, R14 ;  /* 0x0000000400107825 */ /* 0x000fc600078e020e */
[----:B------:R-:W-:Y:S01]  /*08b0*/  LEA.HI.X R5, R5, UR7, R12, 0x2, P1 ;  /* 0x0000000705057c11 */ /* 0x000fe200088f140c */
[----:B-1----:R-:W-:-:S05]  /*08c0*/  FFMA R19, R10, R6, R13 ;  /* 0x000000060a137223 */ /* 0x002fca000000000d */
[----:B------:R3:W-:Y:S04]  /*08d0*/  STG.E desc[UR4][R2.64], R19 ;  /* 0x0000001302007986 */ /* 0x0007e8000c101904 */
[----:B------:R-:W0:Y:S04]  /*08e0*/  LDG.E R16, desc[UR4][R16.64] ;  /* 0x0000000410107981 */ /* 0x000e28000c1e1900 */
[----:B------:R-:W0:Y:S01]  /*08f0*/  LDG.E R4, desc[UR4][R4.64+0x4] ;  /* 0x0000040404047981 */ /* 0x000e22000c1e1900 */
[----:B------:R-:W-:Y:S01]  /*0900*/  IADD3 R8, PT, PT, R8, 0x2, RZ ;  /* 0x0000000208087810 */ /* 0x000fe20007ffe0ff */
[----:B0-----:R-:W-:-:S05]  /*0910*/  FFMA R13, R4, R16, R19 ;  /* 0x00000010040d7223 */ /* 0x001fca0000000013 */
[----:B------:R3:W-:Y:S02]  /*0920*/  STG.E desc[UR4][R2.64], R13 ;  /* 0x0000000d02007986 */ /* 0x0007e4000c101904 */
.L_x_97:
[----:B------:R-:W-:Y:S05]  /*0930*/  @P0 EXIT ;  /* 0x000000000000094d */ /* 0x000fea0003800000 */
[----:B------:R-:W4:Y:S01]  /*0940*/  LDC.64 R4, c[0x0][0x3a0] ;  /* 0x0000e800ff047b82 */ /* 0x000f220000000a00 */
[----:B------:R-:W-:Y:S01]  /*0950*/  IADD3 R9, PT, PT, R9, R8, RZ ;  /* 0x0000000809097210 */ /* 0x000fe20007ffe0ff */
[----:B------:R-:W-:-:S06]  /*0960*/  IMAD R7, R8, R0, R7 ;  /* 0x0000000008077224 */ /* 0x000fcc00078e0207 */
[----:B------:R-:W5:Y:S01]  /*0970*/  LDC.64 R10, c[0x0][0x390] ;  /* 0x0000e400ff0a7b82 */ /* 0x000f620000000a00 */
[----:B----4-:R-:W-:-:S06]  /*0980*/  IMAD.WIDE.U32 R4, R9, 0x4, R4 ;  /* 0x0000000409047825 */ /* 0x010fcc00078e0004 */
[----:B------:R-:W0:Y:S01]  /*0990*/  LDG.E R4, desc[UR4][R4.64] ;  /* 0x0000000404047981 */ /* 0x000e22000c1e1900 */
[----:B-----5:R-:W-:-:S06]  /*09a0*/  IMAD.WIDE R6, R7, 0x4, R10 ;  /* 0x0000000407067825 */ /* 0x020fcc00078e020a */
[----:B------:R-:W0:Y:S02]  /*09b0*/  LDG.E R6, desc[UR4][R6.64] ;  /* 0x0000000406067981 */ /* 0x000e24000c1e1900 */
[----:B0123--:R-:W-:-:S05]  /*09c0*/  FFMA R13, R4, R6, R13 ;  /* 0x00000006040d7223 */ /* 0x00ffca000000000d */
[----:B------:R-:W-:Y:S01]  /*09d0*/  STG.E desc[UR4][R2.64], R13 ;  /* 0x0000000d02007986 */ /* 0x000fe2000c101904 */
[----:B------:R-:W-:Y:S05]  /*09e0*/  EXIT ;  /* 0x000000000000794d */ /* 0x000fea0003800000 */
.L_x_98:
        /* <DEDUP_REMOVED lines=9> */
.L_x_111:


//--------------------- .nv.global.init           --------------------------
	.section	.nv.global.init,"aw",@progbits
	.align	4
.nv.global.init:
	.type		mrg32k3aM1SubSeq,@object
	.size		mrg32k3aM1SubSeq,(mrg32k3aM2SubSeq - mrg32k3aM1SubSeq)
mrg32k3aM1SubSeq:
        /*0000*/ 	.byte	0x0b, 0xcc, 0xee, 0x04, 0x73, 0x29, 0x8b, 0x6f, 0xf6, 0x53, 0x03, 0xf6, 0x23, 0xf6, 0xea, 0xda
        /* <DEDUP_REMOVED lines=125> */
	.type		mrg32k3aM2SubSeq,@object
	.size		mrg32k3aM2SubSeq,(mrg32k3aM1 - mrg32k3aM2SubSeq)
mrg32k3aM2SubSeq:
        /* <DEDUP_REMOVED lines=126> */
	.type		mrg32k3aM1,@object
	.size		mrg32k3aM1,(mrg32k3aM1Seq - mrg32k3aM1)
mrg32k3aM1:
        /* <DEDUP_REMOVED lines=144> */
	.type		mrg32k3aM1Seq,@object
	.size		mrg32k3aM1Seq,(mrg32k3aM2 - mrg32k3aM1Seq)
mrg32k3aM1Seq:
        /* <DEDUP_REMOVED lines=144> */
	.type		mrg32k3aM2,@object
	.size		mrg32k3aM2,(mrg32k3aM2Seq - mrg32k3aM2)
mrg32k3aM2:
        /* <DEDUP_REMOVED lines=144> */
	.type		mrg32k3aM2Seq,@object
	.size		mrg32k3aM2Seq,(precalc_xorwow_matrix - mrg32k3aM2Seq)
mrg32k3aM2Seq:
        /* <DEDUP_REMOVED lines=144> */
	.type		precalc_xorwow_matrix,@object
	.size		precalc_xorwow_matrix,(precalc_xorwow_offset_matrix - precalc_xorwow_matrix)
precalc_xorwow_matrix:
        /* <DEDUP_REMOVED lines=6400> */
	.type		precalc_xorwow_offset_matrix,@object
	.size		precalc_xorwow_offset_matrix,(.L_1 - precalc_xorwow_offset_matrix)
precalc_xorwow_offset_matrix:
        /* <DEDUP_REMOVED lines=6400> */
.L_1:


//--------------------- .nv.shared.reserved.0     --------------------------
	.section	.nv.shared.reserved.0,"aw",@nobits
	.weak		__nv_reservedSMEM_offset_0_alias
	.size		__nv_reservedSMEM_offset_0_alias, 0, 64
	.other		__nv_reservedSMEM_offset_0_alias,@"STO_CUDA_RESERVED_SHARED STV_DEFAULT"
__nv_reservedSMEM_offset_0_alias:
	.zero		0
	.zero		64


//--------------------- .nv.constant0._Z9init_randiiPf --------------------------
	.section	.nv.constant0._Z9init_randiiPf,"a",@progbits
	.sectionflags	@""
	.align	4
.nv.constant0._Z9init_randiiPf:
	.zero		912


//--------------------- .nv.constant0._Z22cross_entropy_backwardiiPfS_S_ --------------------------
	.section	.nv.constant0._Z22cross_entropy_backwardiiPfS_S_,"a",@progbits
	.sectionflags	@""
	.align	4
.nv.constant0._Z22cross_entropy_backwardiiPfS_S_:
	.zero		928


//--------------------- .nv.constant0._Z13cross_entropyiiPfS_S_ --------------------------
	.section	.nv.constant0._Z13cross_entropyiiPfS_S_,"a",@progbits
	.sectionflags	@""
	.align	4
.nv.constant0._Z13cross_entropyiiPfS_S_:
	.zero		928


//--------------------- .nv.constant0._Z7softmaxiiPfS_ --------------------------
	.section	.nv.constant0._Z7softmaxiiPfS_,"a",@progbits
	.sectionflags	@""
	.align	4
.nv.constant0._Z7softmaxiiPfS_:
	.zero		920


//--------------------- .nv.constant0._Z13relu_backwardiiPfS_S_ --------------------------
	.section	.nv.constant0._Z13relu_backwardiiPfS_S_,"a",@progbits
	.sectionflags	@""
	.align	4
.nv.constant0._Z13relu_backwardiiPfS_S_:
	.zero		928


//--------------------- .nv.constant0._Z4reluiiPfS_ --------------------------
	.section	.nv.constant0._Z4reluiiPfS_,"a",@progbits
	.sectionflags	@""
	.align	4
.nv.constant0._Z4reluiiPfS_:
	.zero		920


//--------------------- .nv.constant0._Z12update_layeriiifPfS_S_S_ --------------------------
	.section	.nv.constant0._Z12update_layeriiifPfS_S_S_,"a",@progbits
	.sectionflags	@""
	.align	4
.nv.constant0._Z12update_layeriiifPfS_S_S_:
	.zero		944


//--------------------- .nv.constant0._Z13backward_passiiiPfS_S_S_ --------------------------
	.section	.nv.constant0._Z13backward_passiiiPfS_S_S_,"a",@progbits
	.sectionflags	@""
	.align	4
.nv.constant0._Z13backward_passiiiPfS_S_S_:
	.zero		944


//--------------------- .nv.constant0._Z12forward_passiiiPfS_S_S_ --------------------------
	.section	.nv.constant0._Z12forward_passiiiPfS_S_S_,"a",@progbits
	.sectionflags	@""
	.align	4
.nv.constant0._Z12forward_passiiiPfS_S_S_:
	.zero		944


//--------------------- SYMBOLS --------------------------

	.type		.nv.reservedSmem.offset0,@object
	.size		.nv.reservedSmem.offset0,0x4
